	.target	sm_103a

	.elftype	@"ET_EXEC"


//--------------------- .note.nv.tkinfo           --------------------------
	.section	.note.nv.tkinfo,"",@"SHT_NOTE"
	.sectionflags	@"SHF_NOTE_NV_TKINFO"
	.tkinfo
        /*0018*/ 	.word	0x00000002
        /*0030*/ 	.string	""
        /*0030*/ 	.string	"ptxas"
        /*0030*/ 	.string	"Cuda compilation tools, release 13.0, V13.0.88"
        /*0030*/ 	.string	"Build cuda_13.0.r13.0/compiler.36424714_0"
        /*0030*/ 	.string	"-arch sm_103a -m 64 "



//--------------------- .note.nv.cuinfo           --------------------------
	.section	.note.nv.cuinfo,"",@"SHT_NOTE"
	.sectionflags	@"SHF_NOTE_NV_CUINFO"
        /*0018*/ 	.short	0x0002
        /*001a*/ 	.short	0x0067
        /*001c*/ 	.short	0x0082
	.zero		2


//--------------------- .nv.info                  --------------------------
	.section	.nv.info,"",@"SHT_CUDA_INFO"
	.align	4


	//----- nvinfo : EIATTR_REGCOUNT
	.align		4
        /*0000*/ 	.byte	0x04, 0x2f
        /*0002*/ 	.short	(.L_12 - .L_11)
	.align		4
.L_11:
        /*0004*/ 	.word	index@(_ZN7cutlass13device_kernelIN5flash11enable_sm90INS1_16FlashAttnFwdSm90INS1_25CollectiveMainloopFwdSm90ILi2EN4cute5tupleIJNS5_1CILi1EEES8_S8_EEENS6_IJNS7_ILi128EEESA_NS7_ILi192EEEEEELi128ENS_10bfloat16_tEfNS_4arch4Sm90ELb1ELb0ELb1ELb1ELb0ELb1ELb0ELb1ELb1ELb1ELb0ELb0EEENS1_21CollectiveEpilogueFwdINS6_IJSA_SA_SA_EEES9_SD_SF_Li256ELb1ELb1ELb0ELb0EEENS1_36VarlenDynamicPersistentTileSchedulerILi128ELi128ELi256ELi128ELb0ELb1ELb1ELb1ELb1ELb1EEEEEEEEEvNT_6ParamsE)
        /*0008*/ 	.word	0x00000004


	//----- nvinfo : EIATTR_FRAME_SIZE
	.align		4
.L_12:
        /*000c*/ 	.byte	0x04, 0x11
        /*000e*/ 	.short	(.L_14 - .L_13)
	.align		4
.L_13:
        /*0010*/ 	.word	index@(_ZN7cutlass13device_kernelIN5flash11enable_sm90INS1_16FlashAttnFwdSm90INS1_25CollectiveMainloopFwdSm90ILi2EN4cute5tupleIJNS5_1CILi1EEES8_S8_EEENS6_IJNS7_ILi128EEESA_NS7_ILi192EEEEEELi128ENS_10bfloat16_tEfNS_4arch4Sm90ELb1ELb0ELb1ELb1ELb0ELb1ELb0ELb1ELb1ELb1ELb0ELb0EEENS1_21CollectiveEpilogueFwdINS6_IJSA_SA_SA_EEES9_SD_SF_Li256ELb1ELb1ELb0ELb0EEENS1_36VarlenDynamicPersistentTileSchedulerILi128ELi128ELi256ELi128ELb0ELb1ELb1ELb1ELb1ELb1EEEEEEEEEvNT_6ParamsE)
        /*0014*/ 	.word	0x00000000


	//----- nvinfo : EIATTR_REGCOUNT
	.align		4
.L_14:
        /*0018*/ 	.byte	0x04, 0x2f
        /*001a*/ 	.short	(.L_16 - .L_15)
	.align		4
.L_15:
        /*001c*/ 	.word	index@(_ZN7cutlass13device_kernelIN5flash11enable_sm90INS1_16FlashAttnFwdSm90INS1_25CollectiveMainloopFwdSm90ILi2EN4cute5tupleIJNS5_1CILi1EEES8_S8_EEENS6_IJNS7_ILi128EEESA_NS7_ILi192EEEEEELi128ENS_10bfloat16_tEfNS_4arch4Sm90ELb1ELb0ELb1ELb1ELb0ELb0ELb0ELb1ELb1ELb1ELb0ELb0EEENS1_21CollectiveEpilogueFwdINS6_IJSA_SA_SA_EEES9_SD_SF_Li256ELb1ELb1ELb0ELb0EEENS1_36VarlenDynamicPersistentTileSchedulerILi128ELi128ELi256ELi128ELb0ELb1ELb1ELb1ELb1ELb1EEEEEEEEEvNT_6ParamsE)
        /*0020*/ 	.word	0x00000004


	//----- nvinfo : EIATTR_FRAME_SIZE
	.align		4
.L_16:
        /*0024*/ 	.byte	0x04, 0x11
        /*0026*/ 	.short	(.L_18 - .L_17)
	.align		4
.L_17:
        /*0028*/ 	.word	index@(_ZN7cutlass13device_kernelIN5flash11enable_sm90INS1_16FlashAttnFwdSm90INS1_25CollectiveMainloopFwdSm90ILi2EN4cute5tupleIJNS5_1CILi1EEES8_S8_EEENS6_IJNS7_ILi128EEESA_NS7_ILi192EEEEEELi128ENS_10bfloat16_tEfNS_4arch4Sm90ELb1ELb0ELb1ELb1ELb0ELb0ELb0ELb1ELb1ELb1ELb0ELb0EEENS1_21CollectiveEpilogueFwdINS6_IJSA_SA_SA_EEES9_SD_SF_Li256ELb1ELb1ELb0ELb0EEENS1_36VarlenDynamicPersistentTileSchedulerILi128ELi128ELi256ELi128ELb0ELb1ELb1ELb1ELb1ELb1EEEEEEEEEvNT_6ParamsE)
        /*002c*/ 	.word	0x00000000


	//----- nvinfo : EIATTR_REGCOUNT
	.align		4
.L_18:
        /*0030*/ 	.byte	0x04, 0x2f
        /*0032*/ 	.short	(.L_20 - .L_19)
	.align		4
.L_19:
        /*0034*/ 	.word	index@(_ZN7cutlass13device_kernelIN5flash11enable_sm90INS1_16FlashAttnFwdSm90INS1_25CollectiveMainloopFwdSm90ILi2EN4cute5tupleIJNS5_1CILi1EEES8_S8_EEENS6_IJNS7_ILi128EEESA_NS7_ILi192EEEEEELi128ENS_10bfloat16_tEfNS_4arch4Sm90ELb1ELb0ELb1ELb0ELb0ELb0ELb0ELb1ELb1ELb1ELb0ELb0EEENS1_21CollectiveEpilogueFwdINS6_IJSA_SA_SA_EEES9_SD_SF_Li256ELb0ELb1ELb0ELb0EEENS1_30DynamicPersistentTileSchedulerILi256ELi128ELb0ELb1ELb1EEEEEEEEEvNT_6ParamsE)
        /*0038*/ 	.word	0x00000004


	//----- nvinfo : EIATTR_FRAME_SIZE
	.align		4
.L_20:
        /*003c*/ 	.byte	0x04, 0x11
        /*003e*/ 	.short	(.L_22 - .L_21)
	.align		4
.L_21:
        /*0040*/ 	.word	index@(_ZN7cutlass13device_kernelIN5flash11enable_sm90INS1_16FlashAttnFwdSm90INS1_25CollectiveMainloopFwdSm90ILi2EN4cute5tupleIJNS5_1CILi1EEES8_S8_EEENS6_IJNS7_ILi128EEESA_NS7_ILi192EEEEEELi128ENS_10bfloat16_tEfNS_4arch4Sm90ELb1ELb0ELb1ELb0ELb0ELb0ELb0ELb1ELb1ELb1ELb0ELb0EEENS1_21CollectiveEpilogueFwdINS6_IJSA_SA_SA_EEES9_SD_SF_Li256ELb0ELb1ELb0ELb0EEENS1_30DynamicPersistentTileSchedulerILi256ELi128ELb0ELb1ELb1EEEEEEEEEvNT_6ParamsE)
        /*0044*/ 	.word	0x00000000


	//----- nvinfo : EIATTR_REGCOUNT
	.align		4
.L_22:
        /*0048*/ 	.byte	0x04, 0x2f
        /*004a*/ 	.short	(.L_24 - .L_23)
	.align		4
.L_23:
        /*004c*/ 	.word	index@(_ZN7cutlass13device_kernelIN5flash11enable_sm90INS1_16FlashAttnFwdSm90INS1_25CollectiveMainloopFwdSm90ILi2EN4cute5tupleIJNS5_1CILi1EEES8_S8_EEENS6_IJNS7_ILi128EEENS7_ILi96EEENS7_ILi192EEEEEELi128ENS_10bfloat16_tEfNS_4arch4Sm90ELb0ELb1ELb1ELb1ELb0ELb1ELb0ELb1ELb1ELb1ELb0ELb0EEENS1_21CollectiveEpilogueFwdINS6_IJSA_SA_SB_EEES9_SE_SG_Li256ELb1ELb1ELb0ELb0EEENS1_36VarlenDynamicPersistentTileSchedulerILi128ELi96ELi256ELi128ELb0ELb1ELb1ELb1ELb0ELb1EEEEEEEEEvNT_6ParamsE)
        /*0050*/ 	.word	0x00000004


	//----- nvinfo : EIATTR_FRAME_SIZE
	.align		4
.L_24:
        /*0054*/ 	.byte	0x04, 0x11
        /*0056*/ 	.short	(.L_26 - .L_25)
	.align		4
.L_25:
        /*0058*/ 	.word	index@(_ZN7cutlass13device_kernelIN5flash11enable_sm90INS1_16FlashAttnFwdSm90INS1_25CollectiveMainloopFwdSm90ILi2EN4cute5tupleIJNS5_1CILi1EEES8_S8_EEENS6_IJNS7_ILi128EEENS7_ILi96EEENS7_ILi192EEEEEELi128ENS_10bfloat16_tEfNS_4arch4Sm90ELb0ELb1ELb1ELb1ELb0ELb1ELb0ELb1ELb1ELb1ELb0ELb0EEENS1_21CollectiveEpilogueFwdINS6_IJSA_SA_SB_EEES9_SE_SG_Li256ELb1ELb1ELb0ELb0EEENS1_36VarlenDynamicPersistentTileSchedulerILi128ELi96ELi256ELi128ELb0ELb1ELb1ELb1ELb0ELb1EEEEEEEEEvNT_6ParamsE)
        /*005c*/ 	.word	0x00000000


	//----- nvinfo : EIATTR_REGCOUNT
	.align		4
.L_26:
        /*0060*/ 	.byte	0x04, 0x2f
        /*0062*/ 	.short	(.L_28 - .L_27)
	.align		4
.L_27:
        /*0064*/ 	.word	index@(_ZN7cutlass13device_kernelIN5flash11enable_sm90INS1_16FlashAttnFwdSm90INS1_25CollectiveMainloopFwdSm90ILi2EN4cute5tupleIJNS5_1CILi1EEES8_S8_EEENS6_IJNS7_ILi128EEENS7_ILi96EEENS7_ILi192EEEEEELi128ENS_10bfloat16_tEfNS_4arch4Sm90ELb0ELb1ELb1ELb1ELb0ELb0ELb0ELb1ELb1ELb1ELb0ELb0EEENS1_21CollectiveEpilogueFwdINS6_IJSA_SA_SB_EEES9_SE_SG_Li256ELb1ELb1ELb0ELb0EEENS1_36VarlenDynamicPersistentTileSchedulerILi128ELi96ELi256ELi128ELb0ELb1ELb1ELb1ELb0ELb1EEEEEEEEEvNT_6ParamsE)
        /*0068*/ 	.word	0x00000004


	//----- nvinfo : EIATTR_FRAME_SIZE
	.align		4
.L_28:
        /*006c*/ 	.byte	0x04, 0x11
        /*006e*/ 	.short	(.L_30 - .L_29)
	.align		4
.L_29:
        /*0070*/ 	.word	index@(_ZN7cutlass13device_kernelIN5flash11enable_sm90INS1_16FlashAttnFwdSm90INS1_25CollectiveMainloopFwdSm90ILi2EN4cute5tupleIJNS5_1CILi1EEES8_S8_EEENS6_IJNS7_ILi128EEENS7_ILi96EEENS7_ILi192EEEEEELi128ENS_10bfloat16_tEfNS_4arch4Sm90ELb0ELb1ELb1ELb1ELb0ELb0ELb0ELb1ELb1ELb1ELb0ELb0EEENS1_21CollectiveEpilogueFwdINS6_IJSA_SA_SB_EEES9_SE_SG_Li256ELb1ELb1ELb0ELb0EEENS1_36VarlenDynamicPersistentTileSchedulerILi128ELi96ELi256ELi128ELb0ELb1ELb1ELb1ELb0ELb1EEEEEEEEEvNT_6ParamsE)
        /*0074*/ 	.word	0x00000000


	//----- nvinfo : EIATTR_REGCOUNT
	.align		4
.L_30:
        /*0078*/ 	.byte	0x04, 0x2f
        /*007a*/ 	.short	(.L_32 - .L_31)
	.align		4
.L_31:
        /*007c*/ 	.word	index@(_ZN7cutlass13device_kernelIN5flash11enable_sm90INS1_16FlashAttnFwdSm90INS1_25CollectiveMainloopFwdSm90ILi2EN4cute5tupleIJNS5_1CILi1EEES8_S8_EEENS6_IJNS7_ILi128EEENS7_ILi96EEENS7_ILi192EEEEEELi128ENS_10bfloat16_tEfNS_4arch4Sm90ELb0ELb1ELb1ELb0ELb0ELb0ELb0ELb1ELb1ELb1ELb0ELb0EEENS1_21CollectiveEpilogueFwdINS6_IJSA_SA_SB_EEES9_SE_SG_Li256ELb0ELb1ELb0ELb0EEENS1_30DynamicPersistentTileSchedulerILi256ELi128ELb0ELb1ELb1EEEEEEEEEvNT_6ParamsE)
        /*0080*/ 	.word	0x00000004


	//----- nvinfo : EIATTR_FRAME_SIZE
	.align		4
.L_32:
        /*0084*/ 	.byte	0x04, 0x11
        /*0086*/ 	.short	(.L_34 - .L_33)
	.align		4
.L_33:
        /*0088*/ 	.word	index@(_ZN7cutlass13device_kernelIN5flash11enable_sm90INS1_16FlashAttnFwdSm90INS1_25CollectiveMainloopFwdSm90ILi2EN4cute5tupleIJNS5_1CILi1EEES8_S8_EEENS6_IJNS7_ILi128EEENS7_ILi96EEENS7_ILi192EEEEEELi128ENS_10bfloat16_tEfNS_4arch4Sm90ELb0ELb1ELb1ELb0ELb0ELb0ELb0ELb1ELb1ELb1ELb0ELb0EEENS1_21CollectiveEpilogueFwdINS6_IJSA_SA_SB_EEES9_SE_SG_Li256ELb0ELb1ELb0ELb0EEENS1_30DynamicPersistentTileSchedulerILi256ELi128ELb0ELb1ELb1EEEEEEEEEvNT_6ParamsE)
        /*008c*/ 	.word	0x00000000


	//----- nvinfo : EIATTR_REGCOUNT
	.align		4
.L_34:
        /*0090*/ 	.byte	0x04, 0x2f
        /*0092*/ 	.short	(.L_36 - .L_35)
	.align		4
.L_35:
        /*0094*/ 	.word	index@(_ZN7cutlass13device_kernelIN5flash11enable_sm90INS1_16FlashAttnFwdSm90INS1_25CollectiveMainloopFwdSm90ILi2EN4cute5tupleIJNS5_1CILi1EEES8_S8_EEENS6_IJNS7_ILi128EEESA_NS7_ILi192EEEEEELi128ENS_10bfloat16_tEfNS_4arch4Sm90ELb0ELb0ELb1ELb1ELb0ELb1ELb0ELb1ELb1ELb1ELb0ELb0EEENS1_21CollectiveEpilogueFwdINS6_IJSA_SA_SA_EEES9_SD_SF_Li256ELb1ELb1ELb0ELb0EEENS1_36VarlenDynamicPersistentTileSchedulerILi128ELi128ELi256ELi128ELb0ELb1ELb1ELb0ELb1ELb1EEEEEEEEEvNT_6ParamsE)
        /*0098*/ 	.word	0x00000004


	//----- nvinfo : EIATTR_FRAME_SIZE
	.align		4
.L_36:
        /*009c*/ 	.byte	0x04, 0x11
        /*009e*/ 	.short	(.L_38 - .L_37)
	.align		4
.L_37:
        /*00a0*/ 	.word	index@(_ZN7cutlass13device_kernelIN5flash11enable_sm90INS1_16FlashAttnFwdSm90INS1_25CollectiveMainloopFwdSm90ILi2EN4cute5tupleIJNS5_1CILi1EEES8_S8_EEENS6_IJNS7_ILi128EEESA_NS7_ILi192EEEEEELi128ENS_10bfloat16_tEfNS_4arch4Sm90ELb0ELb0ELb1ELb1ELb0ELb1ELb0ELb1ELb1ELb1ELb0ELb0EEENS1_21CollectiveEpilogueFwdINS6_IJSA_SA_SA_EEES9_SD_SF_Li256ELb1ELb1ELb0ELb0EEENS1_36VarlenDynamicPersistentTileSchedulerILi128ELi128ELi256ELi128ELb0ELb1ELb1ELb0ELb1ELb1EEEEEEEEEvNT_6ParamsE)
        /*00a4*/ 	.word	0x00000000


	//----- nvinfo : EIATTR_REGCOUNT
	.align		4
.L_38:
        /*00a8*/ 	.byte	0x04, 0x2f
        /*00aa*/ 	.short	(.L_40 - .L_39)
	.align		4
.L_39:
        /*00ac*/ 	.word	index@(_ZN7cutlass13device_kernelIN5flash11enable_sm90INS1_16FlashAttnFwdSm90INS1_25CollectiveMainloopFwdSm90ILi2EN4cute5tupleIJNS5_1CILi1EEES8_S8_EEENS6_IJNS7_ILi128EEESA_NS7_ILi192EEEEEELi128ENS_10bfloat16_tEfNS_4arch4Sm90ELb0ELb0ELb1ELb1ELb0ELb0ELb0ELb1ELb1ELb1ELb0ELb0EEENS1_21CollectiveEpilogueFwdINS6_IJSA_SA_SA_EEES9_SD_SF_Li256ELb1ELb1ELb0ELb0EEENS1_36VarlenDynamicPersistentTileSchedulerILi128ELi128ELi256ELi128ELb0ELb1ELb1ELb0ELb1ELb1EEEEEEEEEvNT_6ParamsE)
        /*00b0*/ 	.word	0x00000004


	//----- nvinfo : EIATTR_FRAME_SIZE
	.align		4
.L_40:
        /*00b4*/ 	.byte	0x04, 0x11
        /*00b6*/ 	.short	(.L_42 - .L_41)
	.align		4
.L_41:
        /*00b8*/ 	.word	index@(_ZN7cutlass13device_kernelIN5flash11enable_sm90INS1_16FlashAttnFwdSm90INS1_25CollectiveMainloopFwdSm90ILi2EN4cute5tupleIJNS5_1CILi1EEES8_S8_EEENS6_IJNS7_ILi128EEESA_NS7_ILi192EEEEEELi128ENS_10bfloat16_tEfNS_4arch4Sm90ELb0ELb0ELb1ELb1ELb0ELb0ELb0ELb1ELb1ELb1ELb0ELb0EEENS1_21CollectiveEpilogueFwdINS6_IJSA_SA_SA_EEES9_SD_SF_Li256ELb1ELb1ELb0ELb0EEENS1_36VarlenDynamicPersistentTileSchedulerILi128ELi128ELi256ELi128ELb0ELb1ELb1ELb0ELb1ELb1EEEEEEEEEvNT_6ParamsE)
        /*00bc*/ 	.word	0x00000000


	//----- nvinfo : EIATTR_REGCOUNT
	.align		4
.L_42:
        /*00c0*/ 	.byte	0x04, 0x2f
        /*00c2*/ 	.short	(.L_44 - .L_43)
	.align		4
.L_43:
        /*00c4*/ 	.word	index@(_ZN7cutlass13device_kernelIN5flash11enable_sm90INS1_16FlashAttnFwdSm90INS1_25CollectiveMainloopFwdSm90ILi2EN4cute5tupleIJNS5_1CILi2EEENS7_ILi1EEES9_EEENS6_IJNS7_ILi128EEESB_NS7_ILi192EEEEEELi128ENS_10bfloat16_tEfNS_4arch4Sm90ELb0ELb0ELb1ELb0ELb0ELb0ELb0ELb1ELb1ELb1ELb0ELb0EEENS1_21CollectiveEpilogueFwdINS6_IJSB_SB_SB_EEESA_SE_SG_Li256ELb0ELb1ELb0ELb0EEENS1_29StaticPersistentTileSchedulerILb0EEEEEEEEEvNT_6ParamsE)
        /*00c8*/ 	.word	0x00000004


	//----- nvinfo : EIATTR_FRAME_SIZE
	.align		4
.L_44:
        /*00cc*/ 	.byte	0x04, 0x11
        /*00ce*/ 	.short	(.L_46 - .L_45)
	.align		4
.L_45:
        /*00d0*/ 	.word	index@(_ZN7cutlass13device_kernelIN5flash11enable_sm90INS1_16FlashAttnFwdSm90INS1_25CollectiveMainloopFwdSm90ILi2EN4cute5tupleIJNS5_1CILi2EEENS7_ILi1EEES9_EEENS6_IJNS7_ILi128EEESB_NS7_ILi192EEEEEELi128ENS_10bfloat16_tEfNS_4arch4Sm90ELb0ELb0ELb1ELb0ELb0ELb0ELb0ELb1ELb1ELb1ELb0ELb0EEENS1_21CollectiveEpilogueFwdINS6_IJSB_SB_SB_EEESA_SE_SG_Li256ELb0ELb1ELb0ELb0EEENS1_29StaticPersistentTileSchedulerILb0EEEEEEEEEvNT_6ParamsE)
        /*00d4*/ 	.word	0x00000000


	//----- nvinfo : EIATTR_REGCOUNT
	.align		4
.L_46:
        /*00d8*/ 	.byte	0x04, 0x2f
        /*00da*/ 	.short	(.L_48 - .L_47)
	.align		4
.L_47:
        /*00dc*/ 	.word	index@(_ZN7cutlass13device_kernelIN5flash11enable_sm90INS1_16FlashAttnFwdSm90INS1_25CollectiveMainloopFwdSm90ILi2EN4cute5tupleIJNS5_1CILi1EEES8_S8_EEENS6_IJNS7_ILi128EEESA_NS7_ILi192EEEEEELi128ENS_10bfloat16_tEfNS_4arch4Sm90ELb0ELb0ELb1ELb0ELb0ELb0ELb0ELb1ELb1ELb1ELb0ELb0EEENS1_21CollectiveEpilogueFwdINS6_IJSA_SA_SA_EEES9_SD_SF_Li256ELb0ELb1ELb0ELb0EEENS1_29StaticPersistentTileSchedulerILb0EEEEEEEEEvNT_6ParamsE)
        /*00e0*/ 	.word	0x00000004


	//----- nvinfo : EIATTR_FRAME_SIZE
	.align		4
.L_48:
        /*00e4*/ 	.byte	0x04, 0x11
        /*00e6*/ 	.short	(.L_50 - .L_49)
	.align		4
.L_49:
        /*00e8*/ 	.word	index@(_ZN7cutlass13device_kernelIN5flash11enable_sm90INS1_16FlashAttnFwdSm90INS1_25CollectiveMainloopFwdSm90ILi2EN4cute5tupleIJNS5_1CILi1EEES8_S8_EEENS6_IJNS7_ILi128EEESA_NS7_ILi192EEEEEELi128ENS_10bfloat16_tEfNS_4arch4Sm90ELb0ELb0ELb1ELb0ELb0ELb0ELb0ELb1ELb1ELb1ELb0ELb0EEENS1_21CollectiveEpilogueFwdINS6_IJSA_SA_SA_EEES9_SD_SF_Li256ELb0ELb1ELb0ELb0EEENS1_29StaticPersistentTileSchedulerILb0EEEEEEEEEvNT_6ParamsE)
        /*00ec*/ 	.word	0x00000000


	//----- nvinfo : EIATTR_MIN_STACK_SIZE
	.align		4
.L_50:
        /*00f0*/ 	.byte	0x04, 0x12
        /*00f2*/ 	.short	(.L_52 - .L_51)
	.align		4
.L_51:
        /*00f4*/ 	.word	index@(_ZN7cutlass13device_kernelIN5flash11enable_sm90INS1_16FlashAttnFwdSm90INS1_25CollectiveMainloopFwdSm90ILi2EN4cute5tupleIJNS5_1CILi1EEES8_S8_EEENS6_IJNS7_ILi128EEESA_NS7_ILi192EEEEEELi128ENS_10bfloat16_tEfNS_4arch4Sm90ELb0ELb0ELb1ELb0ELb0ELb0ELb0ELb1ELb1ELb1ELb0ELb0EEENS1_21CollectiveEpilogueFwdINS6_IJSA_SA_SA_EEES9_SD_SF_Li256ELb0ELb1ELb0ELb0EEENS1_29StaticPersistentTileSchedulerILb0EEEEEEEEEvNT_6ParamsE)
        /*00f8*/ 	.word	0x00000000


	//----- nvinfo : EIATTR_MIN_STACK_SIZE
	.align		4
.L_52:
        /*00fc*/ 	.byte	0x04, 0x12
        /*00fe*/ 	.short	(.L_54 - .L_53)
	.align		4
.L_53:
        /*0100*/ 	.word	index@(_ZN7cutlass13device_kernelIN5flash11enable_sm90INS1_16FlashAttnFwdSm90INS1_25CollectiveMainloopFwdSm90ILi2EN4cute5tupleIJNS5_1CILi2EEENS7_ILi1EEES9_EEENS6_IJNS7_ILi128EEESB_NS7_ILi192EEEEEELi128ENS_10bfloat16_tEfNS_4arch4Sm90ELb0ELb0ELb1ELb0ELb0ELb0ELb0ELb1ELb1ELb1ELb0ELb0EEENS1_21CollectiveEpilogueFwdINS6_IJSB_SB_SB_EEESA_SE_SG_Li256ELb0ELb1ELb0ELb0EEENS1_29StaticPersistentTileSchedulerILb0EEEEEEEEEvNT_6ParamsE)
        /*0104*/ 	.word	0x00000000


	//----- nvinfo : EIATTR_MIN_STACK_SIZE
	.align		4
.L_54:
        /*0108*/ 	.byte	0x04, 0x12
        /*010a*/ 	.short	(.L_56 - .L_55)
	.align		4
.L_55:
        /*010c*/ 	.word	index@(_ZN7cutlass13device_kernelIN5flash11enable_sm90INS1_16FlashAttnFwdSm90INS1_25CollectiveMainloopFwdSm90ILi2EN4cute5tupleIJNS5_1CILi1EEES8_S8_EEENS6_IJNS7_ILi128EEESA_NS7_ILi192EEEEEELi128ENS_10bfloat16_tEfNS_4arch4Sm90ELb0ELb0ELb1ELb1ELb0ELb0ELb0ELb1ELb1ELb1ELb0ELb0EEENS1_21CollectiveEpilogueFwdINS6_IJSA_SA_SA_EEES9_SD_SF_Li256ELb1ELb1ELb0ELb0EEENS1_36VarlenDynamicPersistentTileSchedulerILi128ELi128ELi256ELi128ELb0ELb1ELb1ELb0ELb1ELb1EEEEEEEEEvNT_6ParamsE)
        /*0110*/ 	.word	0x00000000


	//----- nvinfo : EIATTR_MIN_STACK_SIZE
	.align		4
.L_56:
        /*0114*/ 	.byte	0x04, 0x12
        /*0116*/ 	.short	(.L_58 - .L_57)
	.align		4
.L_57:
        /*0118*/ 	.word	index@(_ZN7cutlass13device_kernelIN5flash11enable_sm90INS1_16FlashAttnFwdSm90INS1_25CollectiveMainloopFwdSm90ILi2EN4cute5tupleIJNS5_1CILi1EEES8_S8_EEENS6_IJNS7_ILi128EEESA_NS7_ILi192EEEEEELi128ENS_10bfloat16_tEfNS_4arch4Sm90ELb0ELb0ELb1ELb1ELb0ELb1ELb0ELb1ELb1ELb1ELb0ELb0EEENS1_21CollectiveEpilogueFwdINS6_IJSA_SA_SA_EEES9_SD_SF_Li256ELb1ELb1ELb0ELb0EEENS1_36VarlenDynamicPersistentTileSchedulerILi128ELi128ELi256ELi128ELb0ELb1ELb1ELb0ELb1ELb1EEEEEEEEEvNT_6ParamsE)
        /*011c*/ 	.word	0x00000000


	//----- nvinfo : EIATTR_MIN_STACK_SIZE
	.align		4
.L_58:
        /*0120*/ 	.byte	0x04, 0x12
        /*0122*/ 	.short	(.L_60 - .L_59)
	.align		4
.L_59:
        /*0124*/ 	.word	index@(_ZN7cutlass13device_kernelIN5flash11enable_sm90INS1_16FlashAttnFwdSm90INS1_25CollectiveMainloopFwdSm90ILi2EN4cute5tupleIJNS5_1CILi1EEES8_S8_EEENS6_IJNS7_ILi128EEENS7_ILi96EEENS7_ILi192EEEEEELi128ENS_10bfloat16_tEfNS_4arch4Sm90ELb0ELb1ELb1ELb0ELb0ELb0ELb0ELb1ELb1ELb1ELb0ELb0EEENS1_21CollectiveEpilogueFwdINS6_IJSA_SA_SB_EEES9_SE_SG_Li256ELb0ELb1ELb0ELb0EEENS1_30DynamicPersistentTileSchedulerILi256ELi128ELb0ELb1ELb1EEEEEEEEEvNT_6ParamsE)
        /*0128*/ 	.word	0x00000000


	//----- nvinfo : EIATTR_MIN_STACK_SIZE
	.align		4
.L_60:
        /*012c*/ 	.byte	0x04, 0x12
        /*012e*/ 	.short	(.L_62 - .L_61)
	.align		4
.L_61:
        /*0130*/ 	.word	index@(_ZN7cutlass13device_kernelIN5flash11enable_sm90INS1_16FlashAttnFwdSm90INS1_25CollectiveMainloopFwdSm90ILi2EN4cute5tupleIJNS5_1CILi1EEES8_S8_EEENS6_IJNS7_ILi128EEENS7_ILi96EEENS7_ILi192EEEEEELi128ENS_10bfloat16_tEfNS_4arch4Sm90ELb0ELb1ELb1ELb1ELb0ELb0ELb0ELb1ELb1ELb1ELb0ELb0EEENS1_21CollectiveEpilogueFwdINS6_IJSA_SA_SB_EEES9_SE_SG_Li256ELb1ELb1ELb0ELb0EEENS1_36VarlenDynamicPersistentTileSchedulerILi128ELi96ELi256ELi128ELb0ELb1ELb1ELb1ELb0ELb1EEEEEEEEEvNT_6ParamsE)
        /*0134*/ 	.word	0x00000000


	//----- nvinfo : EIATTR_MIN_STACK_SIZE
	.align		4
.L_62:
        /*0138*/ 	.byte	0x04, 0x12
        /*013a*/ 	.short	(.L_64 - .L_63)
	.align		4
.L_63:
        /*013c*/ 	.word	index@(_ZN7cutlass13device_kernelIN5flash11enable_sm90INS1_16FlashAttnFwdSm90INS1_25CollectiveMainloopFwdSm90ILi2EN4cute5tupleIJNS5_1CILi1EEES8_S8_EEENS6_IJNS7_ILi128EEENS7_ILi96EEENS7_ILi192EEEEEELi128ENS_10bfloat16_tEfNS_4arch4Sm90ELb0ELb1ELb1ELb1ELb0ELb1ELb0ELb1ELb1ELb1ELb0ELb0EEENS1_21CollectiveEpilogueFwdINS6_IJSA_SA_SB_EEES9_SE_SG_Li256ELb1ELb1ELb0ELb0EEENS1_36VarlenDynamicPersistentTileSchedulerILi128ELi96ELi256ELi128ELb0ELb1ELb1ELb1ELb0ELb1EEEEEEEEEvNT_6ParamsE)
        /*0140*/ 	.word	0x00000000


	//----- nvinfo : EIATTR_MIN_STACK_SIZE
	.align		4
.L_64:
        /*0144*/ 	.byte	0x04, 0x12
        /*0146*/ 	.short	(.L_66 - .L_65)
	.align		4
.L_65:
        /*0148*/ 	.word	index@(_ZN7cutlass13device_kernelIN5flash11enable_sm90INS1_16FlashAttnFwdSm90INS1_25CollectiveMainloopFwdSm90ILi2EN4cute5tupleIJNS5_1CILi1EEES8_S8_EEENS6_IJNS7_ILi128EEESA_NS7_ILi192EEEEEELi128ENS_10bfloat16_tEfNS_4arch4Sm90ELb1ELb0ELb1ELb0ELb0ELb0ELb0ELb1ELb1ELb1ELb0ELb0EEENS1_21CollectiveEpilogueFwdINS6_IJSA_SA_SA_EEES9_SD_SF_Li256ELb0ELb1ELb0ELb0EEENS1_30DynamicPersistentTileSchedulerILi256ELi128ELb0ELb1ELb1EEEEEEEEEvNT_6ParamsE)
        /*014c*/ 	.word	0x00000000


	//----- nvinfo : EIATTR_MIN_STACK_SIZE
	.align		4
.L_66:
        /*0150*/ 	.byte	0x04, 0x12
        /*0152*/ 	.short	(.L_68 - .L_67)
	.align		4
.L_67:
        /*0154*/ 	.word	index@(_ZN7cutlass13device_kernelIN5flash11enable_sm90INS1_16FlashAttnFwdSm90INS1_25CollectiveMainloopFwdSm90ILi2EN4cute5tupleIJNS5_1CILi1EEES8_S8_EEENS6_IJNS7_ILi128EEESA_NS7_ILi192EEEEEELi128ENS_10bfloat16_tEfNS_4arch4Sm90ELb1ELb0ELb1ELb1ELb0ELb0ELb0ELb1ELb1ELb1ELb0ELb0EEENS1_21CollectiveEpilogueFwdINS6_IJSA_SA_SA_EEES9_SD_SF_Li256ELb1ELb1ELb0ELb0EEENS1_36VarlenDynamicPersistentTileSchedulerILi128ELi128ELi256ELi128ELb0ELb1ELb1ELb1ELb1ELb1EEEEEEEEEvNT_6ParamsE)
        /*0158*/ 	.word	0x00000000


	//----- nvinfo : EIATTR_MIN_STACK_SIZE
	.align		4
.L_68:
        /*015c*/ 	.byte	0x04, 0x12
        /*015e*/ 	.short	(.L_70 - .L_69)
	.align		4
.L_69:
        /*0160*/ 	.word	index@(_ZN7cutlass13device_kernelIN5flash11enable_sm90INS1_16FlashAttnFwdSm90INS1_25CollectiveMainloopFwdSm90ILi2EN4cute5tupleIJNS5_1CILi1EEES8_S8_EEENS6_IJNS7_ILi128EEESA_NS7_ILi192EEEEEELi128ENS_10bfloat16_tEfNS_4arch4Sm90ELb1ELb0ELb1ELb1ELb0ELb1ELb0ELb1ELb1ELb1ELb0ELb0EEENS1_21CollectiveEpilogueFwdINS6_IJSA_SA_SA_EEES9_SD_SF_Li256ELb1ELb1ELb0ELb0EEENS1_36VarlenDynamicPersistentTileSchedulerILi128ELi128ELi256ELi128ELb0ELb1ELb1ELb1ELb1ELb1EEEEEEEEEvNT_6ParamsE)
        /*0164*/ 	.word	0x00000000
.L_70:


//--------------------- .nv.compat                --------------------------
	.section	.nv.compat,"",@"SHT_CUDA_COMPAT_INFO"
	.align	4
        /*0000*/ 	.byte	0x02, 0x09, 0x01, 0x00, 0x02, 0x02, 0x01, 0x00, 0x02, 0x05, 0x05, 0x00, 0x03, 0x07, 0x01, 0x01
        /*0010*/ 	.byte	0x02, 0x03, 0x00, 0x00, 0x02, 0x06, 0x01, 0x00, 0x04, 0x0b, 0x08, 0x00, 0x00, 0x00, 0x00, 0x00
        /*0020*/ 	.byte	0x00, 0x00, 0x00, 0x00


//--------------------- .nv.info._ZN7cutlass13device_kernelIN5flash11enable_sm90INS1_16FlashAttnFwdSm90INS1_25CollectiveMainloopFwdSm90ILi2EN4cute5tupleIJNS5_1CILi1EEES8_S8_EEENS6_IJNS7_ILi128EEESA_NS7_ILi192EEEEEELi128ENS_10bfloat16_tEfNS_4arch4Sm90ELb0ELb0ELb1ELb0ELb0ELb0ELb0ELb1ELb1ELb1ELb0ELb0EEENS1_21CollectiveEpilogueFwdINS6_IJSA_SA_SA_EEES9_SD_SF_Li256ELb0ELb1ELb0ELb0EEENS1_29StaticPersistentTileSchedulerILb0EEEEEEEEEvNT_6ParamsE --------------------------
	.section	.nv.info._ZN7cutlass13device_kernelIN5flash11enable_sm90INS1_16FlashAttnFwdSm90INS1_25CollectiveMainloopFwdSm90ILi2EN4cute5tupleIJNS5_1CILi1EEES8_S8_EEENS6_IJNS7_ILi128EEESA_NS7_ILi192EEEEEELi128ENS_10bfloat16_tEfNS_4arch4Sm90ELb0ELb0ELb1ELb0ELb0ELb0ELb0ELb1ELb1ELb1ELb0ELb0EEENS1_21CollectiveEpilogueFwdINS6_IJSA_SA_SA_EEES9_SD_SF_Li256ELb0ELb1ELb0ELb0EEENS1_29StaticPersistentTileSchedulerILb0EEEEEEEEEvNT_6ParamsE,"",@"SHT_CUDA_INFO"
	.sectionflags	@""
	.align	4


	//----- nvinfo : EIATTR_CUDA_API_VERSION
	.align		4
        /*0000*/ 	.byte	0x04, 0x37
        /*0002*/ 	.short	(.L_72 - .L_71)
.L_71:
        /*0004*/ 	.word	0x00000082


	//----- nvinfo : EIATTR_KPARAM_INFO
	.align		4
.L_72:
        /*0008*/ 	.byte	0x04, 0x17
        /*000a*/ 	.short	(.L_74 - .L_73)
.L_73:
        /*000c*/ 	.word	0x00000000
        /*0010*/ 	.short	0x0000
        /*0012*/ 	.short	0x0000
        /*0014*/ 	.byte	0x00, 0xf0, 0x01, 0x28


	//----- nvinfo : EIATTR_SPARSE_MMA_MASK
	.align		4
.L_74:
        /*0018*/ 	.byte	0x03, 0x50
        /*001a*/ 	.short	0x0000


	//----- nvinfo : EIATTR_MAXREG_COUNT
	.align		4
        /*001c*/ 	.byte	0x03, 0x1b
        /*001e*/ 	.short	0x00a8


	//----- nvinfo : EIATTR_MERCURY_ISA_VERSION
	.align		4
        /*0020*/ 	.byte	0x03, 0x5f
        /*0022*/ 	.short	0x0101


	//----- nvinfo : EIATTR_VRC_CTA_INIT_COUNT
	.align		4
        /*0024*/ 	.byte	0x02, 0x4a
	.zero		1
	.zero		1


	//----- nvinfo : EIATTR_EXIT_INSTR_OFFSETS
	.align		4
        /*0028*/ 	.byte	0x04, 0x1c
        /*002a*/ 	.short	(.L_76 - .L_75)


	//   ....[0]....
.L_75:
        /*002c*/ 	.word	0x00000010


	//----- nvinfo : EIATTR_MAX_THREADS
	.align		4
.L_76:
        /*0030*/ 	.byte	0x04, 0x05
        /*0032*/ 	.short	(.L_78 - .L_77)
.L_77:
        /*0034*/ 	.word	0x00000180
        /*0038*/ 	.word	0x00000001
        /*003c*/ 	.word	0x00000001


	//----- nvinfo : EIATTR_CBANK_PARAM_SIZE
	.align		4
.L_78:
        /*0040*/ 	.byte	0x03, 0x19
        /*0042*/ 	.short	0x0a00


	//----- nvinfo : EIATTR_PARAM_CBANK
	.align		4
        /*0044*/ 	.byte	0x04, 0x0a
        /*0046*/ 	.short	(.L_80 - .L_79)
	.align		4
.L_79:
        /*0048*/ 	.word	index@(.nv.constant0._ZN7cutlass13device_kernelIN5flash11enable_sm90INS1_16FlashAttnFwdSm90INS1_25CollectiveMainloopFwdSm90ILi2EN4cute5tupleIJNS5_1CILi1EEES8_S8_EEENS6_IJNS7_ILi128EEESA_NS7_ILi192EEEEEELi128ENS_10bfloat16_tEfNS_4arch4Sm90ELb0ELb0ELb1ELb0ELb0ELb0ELb0ELb1ELb1ELb1ELb0ELb0EEENS1_21CollectiveEpilogueFwdINS6_IJSA_SA_SA_EEES9_SD_SF_Li256ELb0ELb1ELb0ELb0EEENS1_29StaticPersistentTileSchedulerILb0EEEEEEEEEvNT_6ParamsE)
        /*004c*/ 	.short	0x0380
        /*004e*/ 	.short	0x0a00


	//----- nvinfo : EIATTR_SW_WAR
	.align		4
.L_80:
        /*0050*/ 	.byte	0x04, 0x36
        /*0052*/ 	.short	(.L_82 - .L_81)
.L_81:
        /*0054*/ 	.word	0x00000008
.L_82:


//--------------------- .nv.info._ZN7cutlass13device_kernelIN5flash11enable_sm90INS1_16FlashAttnFwdSm90INS1_25CollectiveMainloopFwdSm90ILi2EN4cute5tupleIJNS5_1CILi2EEENS7_ILi1EEES9_EEENS6_IJNS7_ILi128EEESB_NS7_ILi192EEEEEELi128ENS_10bfloat16_tEfNS_4arch4Sm90ELb0ELb0ELb1ELb0ELb0ELb0ELb0ELb1ELb1ELb1ELb0ELb0EEENS1_21CollectiveEpilogueFwdINS6_IJSB_SB_SB_EEESA_SE_SG_Li256ELb0ELb1ELb0ELb0EEENS1_29StaticPersistentTileSchedulerILb0EEEEEEEEEvNT_6ParamsE --------------------------
	.section	.nv.info._ZN7cutlass13device_kernelIN5flash11enable_sm90INS1_16FlashAttnFwdSm90INS1_25CollectiveMainloopFwdSm90ILi2EN4cute5tupleIJNS5_1CILi2EEENS7_ILi1EEES9_EEENS6_IJNS7_ILi128EEESB_NS7_ILi192EEEEEELi128ENS_10bfloat16_tEfNS_4arch4Sm90ELb0ELb0ELb1ELb0ELb0ELb0ELb0ELb1ELb1ELb1ELb0ELb0EEENS1_21CollectiveEpilogueFwdINS6_IJSB_SB_SB_EEESA_SE_SG_Li256ELb0ELb1ELb0ELb0EEENS1_29StaticPersistentTileSchedulerILb0EEEEEEEEEvNT_6ParamsE,"",@"SHT_CUDA_INFO"
	.sectionflags	@""
	.align	4


	//----- nvinfo : EIATTR_CUDA_API_VERSION
	.align		4
        /*0000*/ 	.byte	0x04, 0x37
        /*0002*/ 	.short	(.L_84 - .L_83)
.L_83:
        /*0004*/ 	.word	0x00000082


	//----- nvinfo : EIATTR_KPARAM_INFO
	.align		4
.L_84:
        /*0008*/ 	.byte	0x04, 0x17
        /*000a*/ 	.short	(.L_86 - .L_85)
.L_85:
        /*000c*/ 	.word	0x00000000
        /*0010*/ 	.short	0x0000
        /*0012*/ 	.short	0x0000
        /*0014*/ 	.byte	0x00, 0xf0, 0x01, 0x28


	//----- nvinfo : EIATTR_SPARSE_MMA_MASK
	.align		4
.L_86:
        /*0018*/ 	.byte	0x03, 0x50
        /*001a*/ 	.short	0x0000


	//----- nvinfo : EIATTR_MAXREG_COUNT
	.align		4
        /*001c*/ 	.byte	0x03, 0x1b
        /*001e*/ 	.short	0x00a8


	//----- nvinfo : EIATTR_MERCURY_ISA_VERSION
	.align		4
        /*0020*/ 	.byte	0x03, 0x5f
        /*0022*/ 	.short	0x0101


	//----- nvinfo : EIATTR_VRC_CTA_INIT_COUNT
	.align		4
        /*0024*/ 	.byte	0x02, 0x4a
	.zero		1
	.zero		1


	//----- nvinfo : EIATTR_EXIT_INSTR_OFFSETS
	.align		4
        /*0028*/ 	.byte	0x04, 0x1c
        /*002a*/ 	.short	(.L_88 - .L_87)


	//   ....[0]....
.L_87:
        /*002c*/ 	.word	0x00000010


	//----- nvinfo : EIATTR_MAX_THREADS
	.align		4
.L_88:
        /*0030*/ 	.byte	0x04, 0x05
        /*0032*/ 	.short	(.L_90 - .L_89)
.L_89:
        /*0034*/ 	.word	0x00000180
        /*0038*/ 	.word	0x00000001
        /*003c*/ 	.word	0x00000001


	//----- nvinfo : EIATTR_CBANK_PARAM_SIZE
	.align		4
.L_90:
        /*0040*/ 	.byte	0x03, 0x19
        /*0042*/ 	.short	0x0a00


	//----- nvinfo : EIATTR_PARAM_CBANK
	.align		4
        /*0044*/ 	.byte	0x04, 0x0a
        /*0046*/ 	.short	(.L_92 - .L_91)
	.align		4
.L_91:
        /*0048*/ 	.word	index@(.nv.constant0._ZN7cutlass13device_kernelIN5flash11enable_sm90INS1_16FlashAttnFwdSm90INS1_25CollectiveMainloopFwdSm90ILi2EN4cute5tupleIJNS5_1CILi2EEENS7_ILi1EEES9_EEENS6_IJNS7_ILi128EEESB_NS7_ILi192EEEEEELi128ENS_10bfloat16_tEfNS_4arch4Sm90ELb0ELb0ELb1ELb0ELb0ELb0ELb0ELb1ELb1ELb1ELb0ELb0EEENS1_21CollectiveEpilogueFwdINS6_IJSB_SB_SB_EEESA_SE_SG_Li256ELb0ELb1ELb0ELb0EEENS1_29StaticPersistentTileSchedulerILb0EEEEEEEEEvNT_6ParamsE)
        /*004c*/ 	.short	0x0380
        /*004e*/ 	.short	0x0a00


	//----- nvinfo : EIATTR_SW_WAR
	.align		4
.L_92:
        /*0050*/ 	.byte	0x04, 0x36
        /*0052*/ 	.short	(.L_94 - .L_93)
.L_93:
        /*0054*/ 	.word	0x00000008
.L_94:


//--------------------- .nv.info._ZN7cutlass13device_kernelIN5flash11enable_sm90INS1_16FlashAttnFwdSm90INS1_25CollectiveMainloopFwdSm90ILi2EN4cute5tupleIJNS5_1CILi1EEES8_S8_EEENS6_IJNS7_ILi128EEESA_NS7_ILi192EEEEEELi128ENS_10bfloat16_tEfNS_4arch4Sm90ELb0ELb0ELb1ELb1ELb0ELb0ELb0ELb1ELb1ELb1ELb0ELb0EEENS1_21CollectiveEpilogueFwdINS6_IJSA_SA_SA_EEES9_SD_SF_Li256ELb1ELb1ELb0ELb0EEENS1_36VarlenDynamicPersistentTileSchedulerILi128ELi128ELi256ELi128ELb0ELb1ELb1ELb0ELb1ELb1EEEEEEEEEvNT_6ParamsE --------------------------
	.section	.nv.info._ZN7cutlass13device_kernelIN5flash11enable_sm90INS1_16FlashAttnFwdSm90INS1_25CollectiveMainloopFwdSm90ILi2EN4cute5tupleIJNS5_1CILi1EEES8_S8_EEENS6_IJNS7_ILi128EEESA_NS7_ILi192EEEEEELi128ENS_10bfloat16_tEfNS_4arch4Sm90ELb0ELb0ELb1ELb1ELb0ELb0ELb0ELb1ELb1ELb1ELb0ELb0EEENS1_21CollectiveEpilogueFwdINS6_IJSA_SA_SA_EEES9_SD_SF_Li256ELb1ELb1ELb0ELb0EEENS1_36VarlenDynamicPersistentTileSchedulerILi128ELi128ELi256ELi128ELb0ELb1ELb1ELb0ELb1ELb1EEEEEEEEEvNT_6ParamsE,"",@"SHT_CUDA_INFO"
	.sectionflags	@""
	.align	4


	//----- nvinfo : EIATTR_CUDA_API_VERSION
	.align		4
        /*0000*/ 	.byte	0x04, 0x37
        /*0002*/ 	.short	(.L_96 - .L_95)
.L_95:
        /*0004*/ 	.word	0x00000082


	//----- nvinfo : EIATTR_KPARAM_INFO
	.align		4
.L_96:
        /*0008*/ 	.byte	0x04, 0x17
        /*000a*/ 	.short	(.L_98 - .L_97)
.L_97:
        /*000c*/ 	.word	0x00000000
        /*0010*/ 	.short	0x0000
        /*0012*/ 	.short	0x0000
        /*0014*/ 	.byte	0x00, 0xf0, 0x01, 0x2a


	//----- nvinfo : EIATTR_SPARSE_MMA_MASK
	.align		4
.L_98:
        /*0018*/ 	.byte	0x03, 0x50
        /*001a*/ 	.short	0x0000


	//----- nvinfo : EIATTR_MAXREG_COUNT
	.align		4
        /*001c*/ 	.byte	0x03, 0x1b
        /*001e*/ 	.short	0x00a8


	//----- nvinfo : EIATTR_MERCURY_ISA_VERSION
	.align		4
        /*0020*/ 	.byte	0x03, 0x5f
        /*0022*/ 	.short	0x0101


	//----- nvinfo : EIATTR_VRC_CTA_INIT_COUNT
	.align		4
        /*0024*/ 	.byte	0x02, 0x4a
	.zero		1
	.zero		1


	//----- nvinfo : EIATTR_EXIT_INSTR_OFFSETS
	.align		4
        /*0028*/ 	.byte	0x04, 0x1c
        /*002a*/ 	.short	(.L_100 - .L_99)


	//   ....[0]....
.L_99:
        /*002c*/ 	.word	0x00000010


	//----- nvinfo : EIATTR_MAX_THREADS
	.align		4
.L_100:
        /*0030*/ 	.byte	0x04, 0x05
        /*0032*/ 	.short	(.L_102 - .L_101)
.L_101:
        /*0034*/ 	.word	0x00000180
        /*0038*/ 	.word	0x00000001
        /*003c*/ 	.word	0x00000001


	//----- nvinfo : EIATTR_CBANK_PARAM_SIZE
	.align		4
.L_102:
        /*0040*/ 	.byte	0x03, 0x19
        /*0042*/ 	.short	0x0a80


	//----- nvinfo : EIATTR_PARAM_CBANK
	.align		4
        /*0044*/ 	.byte	0x04, 0x0a
        /*0046*/ 	.short	(.L_104 - .L_103)
	.align		4
.L_103:
        /*0048*/ 	.word	index@(.nv.constant0._ZN7cutlass13device_kernelIN5flash11enable_sm90INS1_16FlashAttnFwdSm90INS1_25CollectiveMainloopFwdSm90ILi2EN4cute5tupleIJNS5_1CILi1EEES8_S8_EEENS6_IJNS7_ILi128EEESA_NS7_ILi192EEEEEELi128ENS_10bfloat16_tEfNS_4arch4Sm90ELb0ELb0ELb1ELb1ELb0ELb0ELb0ELb1ELb1ELb1ELb0ELb0EEENS1_21CollectiveEpilogueFwdINS6_IJSA_SA_SA_EEES9_SD_SF_Li256ELb1ELb1ELb0ELb0EEENS1_36VarlenDynamicPersistentTileSchedulerILi128ELi128ELi256ELi128ELb0ELb1ELb1ELb0ELb1ELb1EEEEEEEEEvNT_6ParamsE)
        /*004c*/ 	.short	0x0380
        /*004e*/ 	.short	0x0a80


	//----- nvinfo : EIATTR_SW_WAR
	.align		4
.L_104:
        /*0050*/ 	.byte	0x04, 0x36
        /*0052*/ 	.short	(.L_106 - .L_105)
.L_105:
        /*0054*/ 	.word	0x00000008
.L_106:


//--------------------- .nv.info._ZN7cutlass13device_kernelIN5flash11enable_sm90INS1_16FlashAttnFwdSm90INS1_25CollectiveMainloopFwdSm90ILi2EN4cute5tupleIJNS5_1CILi1EEES8_S8_EEENS6_IJNS7_ILi128EEESA_NS7_ILi192EEEEEELi128ENS_10bfloat16_tEfNS_4arch4Sm90ELb0ELb0ELb1ELb1ELb0ELb1ELb0ELb1ELb1ELb1ELb0ELb0EEENS1_21CollectiveEpilogueFwdINS6_IJSA_SA_SA_EEES9_SD_SF_Li256ELb1ELb1ELb0ELb0EEENS1_36VarlenDynamicPersistentTileSchedulerILi128ELi128ELi256ELi128ELb0ELb1ELb1ELb0ELb1ELb1EEEEEEEEEvNT_6ParamsE --------------------------
	.section	.nv.info._ZN7cutlass13device_kernelIN5flash11enable_sm90INS1_16FlashAttnFwdSm90INS1_25CollectiveMainloopFwdSm90ILi2EN4cute5tupleIJNS5_1CILi1EEES8_S8_EEENS6_IJNS7_ILi128EEESA_NS7_ILi192EEEEEELi128ENS_10bfloat16_tEfNS_4arch4Sm90ELb0ELb0ELb1ELb1ELb0ELb1ELb0ELb1ELb1ELb1ELb0ELb0EEENS1_21CollectiveEpilogueFwdINS6_IJSA_SA_SA_EEES9_SD_SF_Li256ELb1ELb1ELb0ELb0EEENS1_36VarlenDynamicPersistentTileSchedulerILi128ELi128ELi256ELi128ELb0ELb1ELb1ELb0ELb1ELb1EEEEEEEEEvNT_6ParamsE,"",@"SHT_CUDA_INFO"
	.sectionflags	@""
	.align	4


	//----- nvinfo : EIATTR_CUDA_API_VERSION
	.align		4
        /*0000*/ 	.byte	0x04, 0x37
        /*0002*/ 	.short	(.L_108 - .L_107)
.L_107:
        /*0004*/ 	.word	0x00000082


	//----- nvinfo : EIATTR_KPARAM_INFO
	.align		4
.L_108:
        /*0008*/ 	.byte	0x04, 0x17
        /*000a*/ 	.short	(.L_110 - .L_109)
.L_109:
        /*000c*/ 	.word	0x00000000
        /*0010*/ 	.short	0x0000
        /*0012*/ 	.short	0x0000
        /*0014*/ 	.byte	0x00, 0xf0, 0x01, 0x2a


	//----- nvinfo : EIATTR_SPARSE_MMA_MASK
	.align		4
.L_110:
        /*0018*/ 	.byte	0x03, 0x50
        /*001a*/ 	.short	0x0000


	//----- nvinfo : EIATTR_MAXREG_COUNT
	.align		4
        /*001c*/ 	.byte	0x03, 0x1b
        /*001e*/ 	.short	0x00a8


	//----- nvinfo : EIATTR_MERCURY_ISA_VERSION
	.align		4
        /*0020*/ 	.byte	0x03, 0x5f
        /*0022*/ 	.short	0x0101


	//----- nvinfo : EIATTR_VRC_CTA_INIT_COUNT
	.align		4
        /*0024*/ 	.byte	0x02, 0x4a
	.zero		1
	.zero		1


	//----- nvinfo : EIATTR_EXIT_INSTR_OFFSETS
	.align		4
        /*0028*/ 	.byte	0x04, 0x1c
        /*002a*/ 	.short	(.L_112 - .L_111)


	//   ....[0]....
.L_111:
        /*002c*/ 	.word	0x00000010


	//----- nvinfo : EIATTR_MAX_THREADS
	.align		4
.L_112:
        /*0030*/ 	.byte	0x04, 0x05
        /*0032*/ 	.short	(.L_114 - .L_113)
.L_113:
        /*0034*/ 	.word	0x00000180
        /*0038*/ 	.word	0x00000001
        /*003c*/ 	.word	0x00000001


	//----- nvinfo : EIATTR_CBANK_PARAM_SIZE
	.align		4
.L_114:
        /*0040*/ 	.byte	0x03, 0x19
        /*0042*/ 	.short	0x0a80


	//----- nvinfo : EIATTR_PARAM_CBANK
	.align		4
        /*0044*/ 	.byte	0x04, 0x0a
        /*0046*/ 	.short	(.L_116 - .L_115)
	.align		4
.L_115:
        /*0048*/ 	.word	index@(.nv.constant0._ZN7cutlass13device_kernelIN5flash11enable_sm90INS1_16FlashAttnFwdSm90INS1_25CollectiveMainloopFwdSm90ILi2EN4cute5tupleIJNS5_1CILi1EEES8_S8_EEENS6_IJNS7_ILi128EEESA_NS7_ILi192EEEEEELi128ENS_10bfloat16_tEfNS_4arch4Sm90ELb0ELb0ELb1ELb1ELb0ELb1ELb0ELb1ELb1ELb1ELb0ELb0EEENS1_21CollectiveEpilogueFwdINS6_IJSA_SA_SA_EEES9_SD_SF_Li256ELb1ELb1ELb0ELb0EEENS1_36VarlenDynamicPersistentTileSchedulerILi128ELi128ELi256ELi128ELb0ELb1ELb1ELb0ELb1ELb1EEEEEEEEEvNT_6ParamsE)
        /*004c*/ 	.short	0x0380
        /*004e*/ 	.short	0x0a80


	//----- nvinfo : EIATTR_SW_WAR
	.align		4
.L_116:
        /*0050*/ 	.byte	0x04, 0x36
        /*0052*/ 	.short	(.L_118 - .L_117)
.L_117:
        /*0054*/ 	.word	0x00000008
.L_118:


//--------------------- .nv.info._ZN7cutlass13device_kernelIN5flash11enable_sm90INS1_16FlashAttnFwdSm90INS1_25CollectiveMainloopFwdSm90ILi2EN4cute5tupleIJNS5_1CILi1EEES8_S8_EEENS6_IJNS7_ILi128EEENS7_ILi96EEENS7_ILi192EEEEEELi128ENS_10bfloat16_tEfNS_4arch4Sm90ELb0ELb1ELb1ELb0ELb0ELb0ELb0ELb1ELb1ELb1ELb0ELb0EEENS1_21CollectiveEpilogueFwdINS6_IJSA_SA_SB_EEES9_SE_SG_Li256ELb0ELb1ELb0ELb0EEENS1_30DynamicPersistentTileSchedulerILi256ELi128ELb0ELb1ELb1EEEEEEEEEvNT_6ParamsE --------------------------
	.section	.nv.info._ZN7cutlass13device_kernelIN5flash11enable_sm90INS1_16FlashAttnFwdSm90INS1_25CollectiveMainloopFwdSm90ILi2EN4cute5tupleIJNS5_1CILi1EEES8_S8_EEENS6_IJNS7_ILi128EEENS7_ILi96EEENS7_ILi192EEEEEELi128ENS_10bfloat16_tEfNS_4arch4Sm90ELb0ELb1ELb1ELb0ELb0ELb0ELb0ELb1ELb1ELb1ELb0ELb0EEENS1_21CollectiveEpilogueFwdINS6_IJSA_SA_SB_EEES9_SE_SG_Li256ELb0ELb1ELb0ELb0EEENS1_30DynamicPersistentTileSchedulerILi256ELi128ELb0ELb1ELb1EEEEEEEEEvNT_6ParamsE,"",@"SHT_CUDA_INFO"
	.sectionflags	@""
	.align	4


	//----- nvinfo : EIATTR_CUDA_API_VERSION
	.align		4
        /*0000*/ 	.byte	0x04, 0x37
        /*0002*/ 	.short	(.L_120 - .L_119)
.L_119:
        /*0004*/ 	.word	0x00000082


	//----- nvinfo : EIATTR_KPARAM_INFO
	.align		4
.L_120:
        /*0008*/ 	.byte	0x04, 0x17
        /*000a*/ 	.short	(.L_122 - .L_121)
.L_121:
        /*000c*/ 	.word	0x00000000
        /*0010*/ 	.short	0x0000
        /*0012*/ 	.short	0x0000
        /*0014*/ 	.byte	0x00, 0xf0, 0x01, 0x2a


	//----- nvinfo : EIATTR_SPARSE_MMA_MASK
	.align		4
.L_122:
        /*0018*/ 	.byte	0x03, 0x50
        /*001a*/ 	.short	0x0000


	//----- nvinfo : EIATTR_MAXREG_COUNT
	.align		4
        /*001c*/ 	.byte	0x03, 0x1b
        /*001e*/ 	.short	0x00a8


	//----- nvinfo : EIATTR_MERCURY_ISA_VERSION
	.align		4
        /*0020*/ 	.byte	0x03, 0x5f
        /*0022*/ 	.short	0x0101


	//----- nvinfo : EIATTR_VRC_CTA_INIT_COUNT
	.align		4
        /*0024*/ 	.byte	0x02, 0x4a
	.zero		1
	.zero		1


	//----- nvinfo : EIATTR_EXIT_INSTR_OFFSETS
	.align		4
        /*0028*/ 	.byte	0x04, 0x1c
        /*002a*/ 	.short	(.L_124 - .L_123)


	//   ....[0]....
.L_123:
        /*002c*/ 	.word	0x00000010


	//----- nvinfo : EIATTR_MAX_THREADS
	.align		4
.L_124:
        /*0030*/ 	.byte	0x04, 0x05
        /*0032*/ 	.short	(.L_126 - .L_125)
.L_125:
        /*0034*/ 	.word	0x00000180
        /*0038*/ 	.word	0x00000001
        /*003c*/ 	.word	0x00000001


	//----- nvinfo : EIATTR_CBANK_PARAM_SIZE
	.align		4
.L_126:
        /*0040*/ 	.byte	0x03, 0x19
        /*0042*/ 	.short	0x0a80


	//----- nvinfo : EIATTR_PARAM_CBANK
	.align		4
        /*0044*/ 	.byte	0x04, 0x0a
        /*0046*/ 	.short	(.L_128 - .L_127)
	.align		4
.L_127:
        /*0048*/ 	.word	index@(.nv.constant0._ZN7cutlass13device_kernelIN5flash11enable_sm90INS1_16FlashAttnFwdSm90INS1_25CollectiveMainloopFwdSm90ILi2EN4cute5tupleIJNS5_1CILi1EEES8_S8_EEENS6_IJNS7_ILi128EEENS7_ILi96EEENS7_ILi192EEEEEELi128ENS_10bfloat16_tEfNS_4arch4Sm90ELb0ELb1ELb1ELb0ELb0ELb0ELb0ELb1ELb1ELb1ELb0ELb0EEENS1_21CollectiveEpilogueFwdINS6_IJSA_SA_SB_EEES9_SE_SG_Li256ELb0ELb1ELb0ELb0EEENS1_30DynamicPersistentTileSchedulerILi256ELi128ELb0ELb1ELb1EEEEEEEEEvNT_6ParamsE)
        /*004c*/ 	.short	0x0380
        /*004e*/ 	.short	0x0a80


	//----- nvinfo : EIATTR_SW_WAR
	.align		4
.L_128:
        /*0050*/ 	.byte	0x04, 0x36
        /*0052*/ 	.short	(.L_130 - .L_129)
.L_129:
        /*0054*/ 	.word	0x00000008
.L_130:


//--------------------- .nv.info._ZN7cutlass13device_kernelIN5flash11enable_sm90INS1_16FlashAttnFwdSm90INS1_25CollectiveMainloopFwdSm90ILi2EN4cute5tupleIJNS5_1CILi1EEES8_S8_EEENS6_IJNS7_ILi128EEENS7_ILi96EEENS7_ILi192EEEEEELi128ENS_10bfloat16_tEfNS_4arch4Sm90ELb0ELb1ELb1ELb1ELb0ELb0ELb0ELb1ELb1ELb1ELb0ELb0EEENS1_21CollectiveEpilogueFwdINS6_IJSA_SA_SB_EEES9_SE_SG_Li256ELb1ELb1ELb0ELb0EEENS1_36VarlenDynamicPersistentTileSchedulerILi128ELi96ELi256ELi128ELb0ELb1ELb1ELb1ELb0ELb1EEEEEEEEEvNT_6ParamsE --------------------------
	.section	.nv.info._ZN7cutlass13device_kernelIN5flash11enable_sm90INS1_16FlashAttnFwdSm90INS1_25CollectiveMainloopFwdSm90ILi2EN4cute5tupleIJNS5_1CILi1EEES8_S8_EEENS6_IJNS7_ILi128EEENS7_ILi96EEENS7_ILi192EEEEEELi128ENS_10bfloat16_tEfNS_4arch4Sm90ELb0ELb1ELb1ELb1ELb0ELb0ELb0ELb1ELb1ELb1ELb0ELb0EEENS1_21CollectiveEpilogueFwdINS6_IJSA_SA_SB_EEES9_SE_SG_Li256ELb1ELb1ELb0ELb0EEENS1_36VarlenDynamicPersistentTileSchedulerILi128ELi96ELi256ELi128ELb0ELb1ELb1ELb1ELb0ELb1EEEEEEEEEvNT_6ParamsE,"",@"SHT_CUDA_INFO"
	.sectionflags	@""
	.align	4


	//----- nvinfo : EIATTR_CUDA_API_VERSION
	.align		4
        /*0000*/ 	.byte	0x04, 0x37
        /*0002*/ 	.short	(.L_132 - .L_131)
.L_131:
        /*0004*/ 	.word	0x00000082


	//----- nvinfo : EIATTR_KPARAM_INFO
	.align		4
.L_132:
        /*0008*/ 	.byte	0x04, 0x17
        /*000a*/ 	.short	(.L_134 - .L_133)
.L_133:
        /*000c*/ 	.word	0x00000000
        /*0010*/ 	.short	0x0000
        /*0012*/ 	.short	0x0000
        /*0014*/ 	.byte	0x00, 0xf0, 0x01, 0x2a


	//----- nvinfo : EIATTR_SPARSE_MMA_MASK
	.align		4
.L_134:
        /*0018*/ 	.byte	0x03, 0x50
        /*001a*/ 	.short	0x0000


	//----- nvinfo : EIATTR_MAXREG_COUNT
	.align		4
        /*001c*/ 	.byte	0x03, 0x1b
        /*001e*/ 	.short	0x00a8


	//----- nvinfo : EIATTR_MERCURY_ISA_VERSION
	.align		4
        /*0020*/ 	.byte	0x03, 0x5f
        /*0022*/ 	.short	0x0101


	//----- nvinfo : EIATTR_VRC_CTA_INIT_COUNT
	.align		4
        /*0024*/ 	.byte	0x02, 0x4a
	.zero		1
	.zero		1


	//----- nvinfo : EIATTR_EXIT_INSTR_OFFSETS
	.align		4
        /*0028*/ 	.byte	0x04, 0x1c
        /*002a*/ 	.short	(.L_136 - .L_135)


	//   ....[0]....
.L_135:
        /*002c*/ 	.word	0x00000010


	//----- nvinfo : EIATTR_MAX_THREADS
	.align		4
.L_136:
        /*0030*/ 	.byte	0x04, 0x05
        /*0032*/ 	.short	(.L_138 - .L_137)
.L_137:
        /*0034*/ 	.word	0x00000180
        /*0038*/ 	.word	0x00000001
        /*003c*/ 	.word	0x00000001


	//----- nvinfo : EIATTR_CBANK_PARAM_SIZE
	.align		4
.L_138:
        /*0040*/ 	.byte	0x03, 0x19
        /*0042*/ 	.short	0x0a80


	//----- nvinfo : EIATTR_PARAM_CBANK
	.align		4
        /*0044*/ 	.byte	0x04, 0x0a
        /*0046*/ 	.short	(.L_140 - .L_139)
	.align		4
.L_139:
        /*0048*/ 	.word	index@(.nv.constant0._ZN7cutlass13device_kernelIN5flash11enable_sm90INS1_16FlashAttnFwdSm90INS1_25CollectiveMainloopFwdSm90ILi2EN4cute5tupleIJNS5_1CILi1EEES8_S8_EEENS6_IJNS7_ILi128EEENS7_ILi96EEENS7_ILi192EEEEEELi128ENS_10bfloat16_tEfNS_4arch4Sm90ELb0ELb1ELb1ELb1ELb0ELb0ELb0ELb1ELb1ELb1ELb0ELb0EEENS1_21CollectiveEpilogueFwdINS6_IJSA_SA_SB_EEES9_SE_SG_Li256ELb1ELb1ELb0ELb0EEENS1_36VarlenDynamicPersistentTileSchedulerILi128ELi96ELi256ELi128ELb0ELb1ELb1ELb1ELb0ELb1EEEEEEEEEvNT_6ParamsE)
        /*004c*/ 	.short	0x0380
        /*004e*/ 	.short	0x0a80


	//----- nvinfo : EIATTR_SW_WAR
	.align		4
.L_140:
        /*0050*/ 	.byte	0x04, 0x36
        /*0052*/ 	.short	(.L_142 - .L_141)
.L_141:
        /*0054*/ 	.word	0x00000008
.L_142:


//--------------------- .nv.info._ZN7cutlass13device_kernelIN5flash11enable_sm90INS1_16FlashAttnFwdSm90INS1_25CollectiveMainloopFwdSm90ILi2EN4cute5tupleIJNS5_1CILi1EEES8_S8_EEENS6_IJNS7_ILi128EEENS7_ILi96EEENS7_ILi192EEEEEELi128ENS_10bfloat16_tEfNS_4arch4Sm90ELb0ELb1ELb1ELb1ELb0ELb1ELb0ELb1ELb1ELb1ELb0ELb0EEENS1_21CollectiveEpilogueFwdINS6_IJSA_SA_SB_EEES9_SE_SG_Li256ELb1ELb1ELb0ELb0EEENS1_36VarlenDynamicPersistentTileSchedulerILi128ELi96ELi256ELi128ELb0ELb1ELb1ELb1ELb0ELb1EEEEEEEEEvNT_6ParamsE --------------------------
	.section	.nv.info._ZN7cutlass13device_kernelIN5flash11enable_sm90INS1_16FlashAttnFwdSm90INS1_25CollectiveMainloopFwdSm90ILi2EN4cute5tupleIJNS5_1CILi1EEES8_S8_EEENS6_IJNS7_ILi128EEENS7_ILi96EEENS7_ILi192EEEEEELi128ENS_10bfloat16_tEfNS_4arch4Sm90ELb0ELb1ELb1ELb1ELb0ELb1ELb0ELb1ELb1ELb1ELb0ELb0EEENS1_21CollectiveEpilogueFwdINS6_IJSA_SA_SB_EEES9_SE_SG_Li256ELb1ELb1ELb0ELb0EEENS1_36VarlenDynamicPersistentTileSchedulerILi128ELi96ELi256ELi128ELb0ELb1ELb1ELb1ELb0ELb1EEEEEEEEEvNT_6ParamsE,"",@"SHT_CUDA_INFO"
	.sectionflags	@""
	.align	4


	//----- nvinfo : EIATTR_CUDA_API_VERSION
	.align		4
        /*0000*/ 	.byte	0x04, 0x37
        /*0002*/ 	.short	(.L_144 - .L_143)
.L_143:
        /*0004*/ 	.word	0x00000082


	//----- nvinfo : EIATTR_KPARAM_INFO
	.align		4
.L_144:
        /*0008*/ 	.byte	0x04, 0x17
        /*000a*/ 	.short	(.L_146 - .L_145)
.L_145:
        /*000c*/ 	.word	0x00000000
        /*0010*/ 	.short	0x0000
        /*0012*/ 	.short	0x0000
        /*0014*/ 	.byte	0x00, 0xf0, 0x01, 0x2a


	//----- nvinfo : EIATTR_SPARSE_MMA_MASK
	.align		4
.L_146:
        /*0018*/ 	.byte	0x03, 0x50
        /*001a*/ 	.short	0x0000


	//----- nvinfo : EIATTR_MAXREG_COUNT
	.align		4
        /*001c*/ 	.byte	0x03, 0x1b
        /*001e*/ 	.short	0x00a8


	//----- nvinfo : EIATTR_MERCURY_ISA_VERSION
	.align		4
        /*0020*/ 	.byte	0x03, 0x5f
        /*0022*/ 	.short	0x0101


	//----- nvinfo : EIATTR_VRC_CTA_INIT_COUNT
	.align		4
        /*0024*/ 	.byte	0x02, 0x4a
	.zero		1
	.zero		1


	//----- nvinfo : EIATTR_EXIT_INSTR_OFFSETS
	.align		4
        /*0028*/ 	.byte	0x04, 0x1c
        /*002a*/ 	.short	(.L_148 - .L_147)


	//   ....[0]....
.L_147:
        /*002c*/ 	.word	0x00000010


	//----- nvinfo : EIATTR_MAX_THREADS
	.align		4
.L_148:
        /*0030*/ 	.byte	0x04, 0x05
        /*0032*/ 	.short	(.L_150 - .L_149)
.L_149:
        /*0034*/ 	.word	0x00000180
        /*0038*/ 	.word	0x00000001
        /*003c*/ 	.word	0x00000001


	//----- nvinfo : EIATTR_CBANK_PARAM_SIZE
	.align		4
.L_150:
        /*0040*/ 	.byte	0x03, 0x19
        /*0042*/ 	.short	0x0a80


	//----- nvinfo : EIATTR_PARAM_CBANK
	.align		4
        /*0044*/ 	.byte	0x04, 0x0a
        /*0046*/ 	.short	(.L_152 - .L_151)
	.align		4
.L_151:
        /*0048*/ 	.word	index@(.nv.constant0._ZN7cutlass13device_kernelIN5flash11enable_sm90INS1_16FlashAttnFwdSm90INS1_25CollectiveMainloopFwdSm90ILi2EN4cute5tupleIJNS5_1CILi1EEES8_S8_EEENS6_IJNS7_ILi128EEENS7_ILi96EEENS7_ILi192EEEEEELi128ENS_10bfloat16_tEfNS_4arch4Sm90ELb0ELb1ELb1ELb1ELb0ELb1ELb0ELb1ELb1ELb1ELb0ELb0EEENS1_21CollectiveEpilogueFwdINS6_IJSA_SA_SB_EEES9_SE_SG_Li256ELb1ELb1ELb0ELb0EEENS1_36VarlenDynamicPersistentTileSchedulerILi128ELi96ELi256ELi128ELb0ELb1ELb1ELb1ELb0ELb1EEEEEEEEEvNT_6ParamsE)
        /*004c*/ 	.short	0x0380
        /*004e*/ 	.short	0x0a80


	//----- nvinfo : EIATTR_SW_WAR
	.align		4
.L_152:
        /*0050*/ 	.byte	0x04, 0x36
        /*0052*/ 	.short	(.L_154 - .L_153)
.L_153:
        /*0054*/ 	.word	0x00000008
.L_154:


//--------------------- .nv.info._ZN7cutlass13device_kernelIN5flash11enable_sm90INS1_16FlashAttnFwdSm90INS1_25CollectiveMainloopFwdSm90ILi2EN4cute5tupleIJNS5_1CILi1EEES8_S8_EEENS6_IJNS7_ILi128EEESA_NS7_ILi192EEEEEELi128ENS_10bfloat16_tEfNS_4arch4Sm90ELb1ELb0ELb1ELb0ELb0ELb0ELb0ELb1ELb1ELb1ELb0ELb0EEENS1_21CollectiveEpilogueFwdINS6_IJSA_SA_SA_EEES9_SD_SF_Li256ELb0ELb1ELb0ELb0EEENS1_30DynamicPersistentTileSchedulerILi256ELi128ELb0ELb1ELb1EEEEEEEEEvNT_6ParamsE --------------------------
	.section	.nv.info._ZN7cutlass13device_kernelIN5flash11enable_sm90INS1_16FlashAttnFwdSm90INS1_25CollectiveMainloopFwdSm90ILi2EN4cute5tupleIJNS5_1CILi1EEES8_S8_EEENS6_IJNS7_ILi128EEESA_NS7_ILi192EEEEEELi128ENS_10bfloat16_tEfNS_4arch4Sm90ELb1ELb0ELb1ELb0ELb0ELb0ELb0ELb1ELb1ELb1ELb0ELb0EEENS1_21CollectiveEpilogueFwdINS6_IJSA_SA_SA_EEES9_SD_SF_Li256ELb0ELb1ELb0ELb0EEENS1_30DynamicPersistentTileSchedulerILi256ELi128ELb0ELb1ELb1EEEEEEEEEvNT_6ParamsE,"",@"SHT_CUDA_INFO"
	.sectionflags	@""
	.align	4


	//----- nvinfo : EIATTR_CUDA_API_VERSION
	.align		4
        /*0000*/ 	.byte	0x04, 0x37
        /*0002*/ 	.short	(.L_156 - .L_155)
.L_155:
        /*0004*/ 	.word	0x00000082


	//----- nvinfo : EIATTR_KPARAM_INFO
	.align		4
.L_156:
        /*0008*/ 	.byte	0x04, 0x17
        /*000a*/ 	.short	(.L_158 - .L_157)
.L_157:
        /*000c*/ 	.word	0x00000000
        /*0010*/ 	.short	0x0000
        /*0012*/ 	.short	0x0000
        /*0014*/ 	.byte	0x00, 0xf0, 0x01, 0x2a


	//----- nvinfo : EIATTR_SPARSE_MMA_MASK
	.align		4
.L_158:
        /*0018*/ 	.byte	0x03, 0x50
        /*001a*/ 	.short	0x0000


	//----- nvinfo : EIATTR_MAXREG_COUNT
	.align		4
        /*001c*/ 	.byte	0x03, 0x1b
        /*001e*/ 	.short	0x00a8


	//----- nvinfo : EIATTR_MERCURY_ISA_VERSION
	.align		4
        /*0020*/ 	.byte	0x03, 0x5f
        /*0022*/ 	.short	0x0101


	//----- nvinfo : EIATTR_VRC_CTA_INIT_COUNT
	.align		4
        /*0024*/ 	.byte	0x02, 0x4a
	.zero		1
	.zero		1


	//----- nvinfo : EIATTR_EXIT_INSTR_OFFSETS
	.align		4
        /*0028*/ 	.byte	0x04, 0x1c
        /*002a*/ 	.short	(.L_160 - .L_159)


	//   ....[0]....
.L_159:
        /*002c*/ 	.word	0x00000010


	//----- nvinfo : EIATTR_MAX_THREADS
	.align		4
.L_160:
        /*0030*/ 	.byte	0x04, 0x05
        /*0032*/ 	.short	(.L_162 - .L_161)
.L_161:
        /*0034*/ 	.word	0x00000180
        /*0038*/ 	.word	0x00000001
        /*003c*/ 	.word	0x00000001


	//----- nvinfo : EIATTR_CBANK_PARAM_SIZE
	.align		4
.L_162:
        /*0040*/ 	.byte	0x03, 0x19
        /*0042*/ 	.short	0x0a80


	//----- nvinfo : EIATTR_PARAM_CBANK
	.align		4
        /*0044*/ 	.byte	0x04, 0x0a
        /*0046*/ 	.short	(.L_164 - .L_163)
	.align		4
.L_163:
        /*0048*/ 	.word	index@(.nv.constant0._ZN7cutlass13device_kernelIN5flash11enable_sm90INS1_16FlashAttnFwdSm90INS1_25CollectiveMainloopFwdSm90ILi2EN4cute5tupleIJNS5_1CILi1EEES8_S8_EEENS6_IJNS7_ILi128EEESA_NS7_ILi192EEEEEELi128ENS_10bfloat16_tEfNS_4arch4Sm90ELb1ELb0ELb1ELb0ELb0ELb0ELb0ELb1ELb1ELb1ELb0ELb0EEENS1_21CollectiveEpilogueFwdINS6_IJSA_SA_SA_EEES9_SD_SF_Li256ELb0ELb1ELb0ELb0EEENS1_30DynamicPersistentTileSchedulerILi256ELi128ELb0ELb1ELb1EEEEEEEEEvNT_6ParamsE)
        /*004c*/ 	.short	0x0380
        /*004e*/ 	.short	0x0a80


	//----- nvinfo : EIATTR_SW_WAR
	.align		4
.L_164:
        /*0050*/ 	.byte	0x04, 0x36
        /*0052*/ 	.short	(.L_166 - .L_165)
.L_165:
        /*0054*/ 	.word	0x00000008
.L_166:


//--------------------- .nv.info._ZN7cutlass13device_kernelIN5flash11enable_sm90INS1_16FlashAttnFwdSm90INS1_25CollectiveMainloopFwdSm90ILi2EN4cute5tupleIJNS5_1CILi1EEES8_S8_EEENS6_IJNS7_ILi128EEESA_NS7_ILi192EEEEEELi128ENS_10bfloat16_tEfNS_4arch4Sm90ELb1ELb0ELb1ELb1ELb0ELb0ELb0ELb1ELb1ELb1ELb0ELb0EEENS1_21CollectiveEpilogueFwdINS6_IJSA_SA_SA_EEES9_SD_SF_Li256ELb1ELb1ELb0ELb0EEENS1_36VarlenDynamicPersistentTileSchedulerILi128ELi128ELi256ELi128ELb0ELb1ELb1ELb1ELb1ELb1EEEEEEEEEvNT_6ParamsE --------------------------
	.section	.nv.info._ZN7cutlass13device_kernelIN5flash11enable_sm90INS1_16FlashAttnFwdSm90INS1_25CollectiveMainloopFwdSm90ILi2EN4cute5tupleIJNS5_1CILi1EEES8_S8_EEENS6_IJNS7_ILi128EEESA_NS7_ILi192EEEEEELi128ENS_10bfloat16_tEfNS_4arch4Sm90ELb1ELb0ELb1ELb1ELb0ELb0ELb0ELb1ELb1ELb1ELb0ELb0EEENS1_21CollectiveEpilogueFwdINS6_IJSA_SA_SA_EEES9_SD_SF_Li256ELb1ELb1ELb0ELb0EEENS1_36VarlenDynamicPersistentTileSchedulerILi128ELi128ELi256ELi128ELb0ELb1ELb1ELb1ELb1ELb1EEEEEEEEEvNT_6ParamsE,"",@"SHT_CUDA_INFO"
	.sectionflags	@""
	.align	4


	//----- nvinfo : EIATTR_CUDA_API_VERSION
	.align		4
        /*0000*/ 	.byte	0x04, 0x37
        /*0002*/ 	.short	(.L_168 - .L_167)
.L_167:
        /*0004*/ 	.word	0x00000082


	//----- nvinfo : EIATTR_KPARAM_INFO
	.align		4
.L_168:
        /*0008*/ 	.byte	0x04, 0x17
        /*000a*/ 	.short	(.L_170 - .L_169)
.L_169:
        /*000c*/ 	.word	0x00000000
        /*0010*/ 	.short	0x0000
        /*0012*/ 	.short	0x0000
        /*0014*/ 	.byte	0x00, 0xf0, 0x01, 0x2a


	//----- nvinfo : EIATTR_SPARSE_MMA_MASK
	.align		4
.L_170:
        /*0018*/ 	.byte	0x03, 0x50
        /*001a*/ 	.short	0x0000


	//----- nvinfo : EIATTR_MAXREG_COUNT
	.align		4
        /*001c*/ 	.byte	0x03, 0x1b
        /*001e*/ 	.short	0x00a8


	//----- nvinfo : EIATTR_MERCURY_ISA_VERSION
	.align		4
        /*0020*/ 	.byte	0x03, 0x5f
        /*0022*/ 	.short	0x0101


	//----- nvinfo : EIATTR_VRC_CTA_INIT_COUNT
	.align		4
        /*0024*/ 	.byte	0x02, 0x4a
	.zero		1
	.zero		1


	//----- nvinfo : EIATTR_EXIT_INSTR_OFFSETS
	.align		4
        /*0028*/ 	.byte	0x04, 0x1c
        /*002a*/ 	.short	(.L_172 - .L_171)


	//   ....[0]....
.L_171:
        /*002c*/ 	.word	0x00000010


	//----- nvinfo : EIATTR_MAX_THREADS
	.align		4
.L_172:
        /*0030*/ 	.byte	0x04, 0x05
        /*0032*/ 	.short	(.L_174 - .L_173)
.L_173:
        /*0034*/ 	.word	0x00000180
        /*0038*/ 	.word	0x00000001
        /*003c*/ 	.word	0x00000001


	//----- nvinfo : EIATTR_CBANK_PARAM_SIZE
	.align		4
.L_174:
        /*0040*/ 	.byte	0x03, 0x19
        /*0042*/ 	.short	0x0a80


	//----- nvinfo : EIATTR_PARAM_CBANK
	.align		4
        /*0044*/ 	.byte	0x04, 0x0a
        /*0046*/ 	.short	(.L_176 - .L_175)
	.align		4
.L_175:
        /*0048*/ 	.word	index@(.nv.constant0._ZN7cutlass13device_kernelIN5flash11enable_sm90INS1_16FlashAttnFwdSm90INS1_25CollectiveMainloopFwdSm90ILi2EN4cute5tupleIJNS5_1CILi1EEES8_S8_EEENS6_IJNS7_ILi128EEESA_NS7_ILi192EEEEEELi128ENS_10bfloat16_tEfNS_4arch4Sm90ELb1ELb0ELb1ELb1ELb0ELb0ELb0ELb1ELb1ELb1ELb0ELb0EEENS1_21CollectiveEpilogueFwdINS6_IJSA_SA_SA_EEES9_SD_SF_Li256ELb1ELb1ELb0ELb0EEENS1_36VarlenDynamicPersistentTileSchedulerILi128ELi128ELi256ELi128ELb0ELb1ELb1ELb1ELb1ELb1EEEEEEEEEvNT_6ParamsE)
        /*004c*/ 	.short	0x0380
        /*004e*/ 	.short	0x0a80


	//----- nvinfo : EIATTR_SW_WAR
	.align		4
.L_176:
        /*0050*/ 	.byte	0x04, 0x36
        /*0052*/ 	.short	(.L_178 - .L_177)
.L_177:
        /*0054*/ 	.word	0x00000008
.L_178:


//--------------------- .nv.info._ZN7cutlass13device_kernelIN5flash11enable_sm90INS1_16FlashAttnFwdSm90INS1_25CollectiveMainloopFwdSm90ILi2EN4cute5tupleIJNS5_1CILi1EEES8_S8_EEENS6_IJNS7_ILi128EEESA_NS7_ILi192EEEEEELi128ENS_10bfloat16_tEfNS_4arch4Sm90ELb1ELb0ELb1ELb1ELb0ELb1ELb0ELb1ELb1ELb1ELb0ELb0EEENS1_21CollectiveEpilogueFwdINS6_IJSA_SA_SA_EEES9_SD_SF_Li256ELb1ELb1ELb0ELb0EEENS1_36VarlenDynamicPersistentTileSchedulerILi128ELi128ELi256ELi128ELb0ELb1ELb1ELb1ELb1ELb1EEEEEEEEEvNT_6ParamsE --------------------------
	.section	.nv.info._ZN7cutlass13device_kernelIN5flash11enable_sm90INS1_16FlashAttnFwdSm90INS1_25CollectiveMainloopFwdSm90ILi2EN4cute5tupleIJNS5_1CILi1EEES8_S8_EEENS6_IJNS7_ILi128EEESA_NS7_ILi192EEEEEELi128ENS_10bfloat16_tEfNS_4arch4Sm90ELb1ELb0ELb1ELb1ELb0ELb1ELb0ELb1ELb1ELb1ELb0ELb0EEENS1_21CollectiveEpilogueFwdINS6_IJSA_SA_SA_EEES9_SD_SF_Li256ELb1ELb1ELb0ELb0EEENS1_36VarlenDynamicPersistentTileSchedulerILi128ELi128ELi256ELi128ELb0ELb1ELb1ELb1ELb1ELb1EEEEEEEEEvNT_6ParamsE,"",@"SHT_CUDA_INFO"
	.sectionflags	@""
	.align	4


	//----- nvinfo : EIATTR_CUDA_API_VERSION
	.align		4
        /*0000*/ 	.byte	0x04, 0x37
        /*0002*/ 	.short	(.L_180 - .L_179)
.L_179:
        /*0004*/ 	.word	0x00000082


	//----- nvinfo : EIATTR_KPARAM_INFO
	.align		4
.L_180:
        /*0008*/ 	.byte	0x04, 0x17
        /*000a*/ 	.short	(.L_182 - .L_181)
.L_181:
        /*000c*/ 	.word	0x00000000
        /*0010*/ 	.short	0x0000
        /*0012*/ 	.short	0x0000
        /*0014*/ 	.byte	0x00, 0xf0, 0x01, 0x2a


	//----- nvinfo : EIATTR_SPARSE_MMA_MASK
	.align		4
.L_182:
        /*0018*/ 	.byte	0x03, 0x50
        /*001a*/ 	.short	0x0000


	//----- nvinfo : EIATTR_MAXREG_COUNT
	.align		4
        /*001c*/ 	.byte	0x03, 0x1b
        /*001e*/ 	.short	0x00a8


	//----- nvinfo : EIATTR_MERCURY_ISA_VERSION
	.align		4
        /*0020*/ 	.byte	0x03, 0x5f
        /*0022*/ 	.short	0x0101


	//----- nvinfo : EIATTR_VRC_CTA_INIT_COUNT
	.align		4
        /*0024*/ 	.byte	0x02, 0x4a
	.zero		1
	.zero		1


	//----- nvinfo : EIATTR_EXIT_INSTR_OFFSETS
	.align		4
        /*0028*/ 	.byte	0x04, 0x1c
        /*002a*/ 	.short	(.L_184 - .L_183)


	//   ....[0]....
.L_183:
        /*002c*/ 	.word	0x00000010


	//----- nvinfo : EIATTR_MAX_THREADS
	.align		4
.L_184:
        /*0030*/ 	.byte	0x04, 0x05
        /*0032*/ 	.short	(.L_186 - .L_185)
.L_185:
        /*0034*/ 	.word	0x00000180
        /*0038*/ 	.word	0x00000001
        /*003c*/ 	.word	0x00000001


	//----- nvinfo : EIATTR_CBANK_PARAM_SIZE
	.align		4
.L_186:
        /*0040*/ 	.byte	0x03, 0x19
        /*0042*/ 	.short	0x0a80


	//----- nvinfo : EIATTR_PARAM_CBANK
	.align		4
        /*0044*/ 	.byte	0x04, 0x0a
        /*0046*/ 	.short	(.L_188 - .L_187)
	.align		4
.L_187:
        /*0048*/ 	.word	index@(.nv.constant0._ZN7cutlass13device_kernelIN5flash11enable_sm90INS1_16FlashAttnFwdSm90INS1_25CollectiveMainloopFwdSm90ILi2EN4cute5tupleIJNS5_1CILi1EEES8_S8_EEENS6_IJNS7_ILi128EEESA_NS7_ILi192EEEEEELi128ENS_10bfloat16_tEfNS_4arch4Sm90ELb1ELb0ELb1ELb1ELb0ELb1ELb0ELb1ELb1ELb1ELb0ELb0EEENS1_21CollectiveEpilogueFwdINS6_IJSA_SA_SA_EEES9_SD_SF_Li256ELb1ELb1ELb0ELb0EEENS1_36VarlenDynamicPersistentTileSchedulerILi128ELi128ELi256ELi128ELb0ELb1ELb1ELb1ELb1ELb1EEEEEEEEEvNT_6ParamsE)
        /*004c*/ 	.short	0x0380
        /*004e*/ 	.short	0x0a80


	//----- nvinfo : EIATTR_SW_WAR
	.align		4
.L_188:
        /*0050*/ 	.byte	0x04, 0x36
        /*0052*/ 	.short	(.L_190 - .L_189)
.L_189:
        /*0054*/ 	.word	0x00000008
.L_190:


//--------------------- .nv.callgraph             --------------------------
	.section	.nv.callgraph,"",@"SHT_CUDA_CALLGRAPH"
	.align	4
	.sectionentsize	8
	.align		4
        /*0000*/ 	.word	0x00000000
	.align		4
        /*0004*/ 	.word	0xffffffff
	.align		4
        /*0008*/ 	.word	0x00000000
	.align		4
        /*000c*/ 	.word	0xfffffffe
	.align		4
        /*0010*/ 	.word	0x00000000
	.align		4
        /*0014*/ 	.word	0xfffffffd
	.align		4
        /*0018*/ 	.word	0x00000000
	.align		4
        /*001c*/ 	.word	0xfffffffc


//--------------------- .nv.constant4             --------------------------
	.section	.nv.constant4,"a",@progbits
	.align	8
	.align		8
.nv.constant4:
        /*0000*/ 	.dword	_ZN86_INTERNAL_be7df9be_50_flash_fwd_hdim192_128_bf16_softcap_packgqa_sm90_cu_f3e6f9ee_31164cuda3std3__45__cpo5beginE
	.align		8
        /*0008*/ 	.dword	_ZN86_INTERNAL_be7df9be_50_flash_fwd_hdim192_128_bf16_softcap_packgqa_sm90_cu_f3e6f9ee_31164cuda3std3__45__cpo3endE
	.align		8
        /*0010*/ 	.dword	_ZN86_INTERNAL_be7df9be_50_flash_fwd_hdim192_128_bf16_softcap_packgqa_sm90_cu_f3e6f9ee_31164cuda3std3__45__cpo6cbeginE
	.align		8
        /*0018*/ 	.dword	_ZN86_INTERNAL_be7df9be_50_flash_fwd_hdim192_128_bf16_softcap_packgqa_sm90_cu_f3e6f9ee_31164cuda3std3__45__cpo4cendE
	.align		8
        /*0020*/ 	.dword	_ZN86_INTERNAL_be7df9be_50_flash_fwd_hdim192_128_bf16_softcap_packgqa_sm90_cu_f3e6f9ee_31164cuda3std3__488_GLOBAL__N__be7df9be_50_flash_fwd_hdim192_128_bf16_softcap_packgqa_sm90_cu_f3e6f9ee_31166ignoreE
	.align		8
        /*0028*/ 	.dword	_ZN86_INTERNAL_be7df9be_50_flash_fwd_hdim192_128_bf16_softcap_packgqa_sm90_cu_f3e6f9ee_31164cuda3std3__419piecewise_constructE
	.align		8
        /*0030*/ 	.dword	_ZN86_INTERNAL_be7df9be_50_flash_fwd_hdim192_128_bf16_softcap_packgqa_sm90_cu_f3e6f9ee_31164cuda3std3__48in_placeE
	.align		8
        /*0038*/ 	.dword	_ZN86_INTERNAL_be7df9be_50_flash_fwd_hdim192_128_bf16_softcap_packgqa_sm90_cu_f3e6f9ee_31164cuda3std6ranges3__45__cpo4swapE
	.align		8
        /*0040*/ 	.dword	_ZN86_INTERNAL_be7df9be_50_flash_fwd_hdim192_128_bf16_softcap_packgqa_sm90_cu_f3e6f9ee_31164cuda3std6ranges3__45__cpo9iter_moveE
	.align		8
        /*0048*/ 	.dword	_ZN86_INTERNAL_be7df9be_50_flash_fwd_hdim192_128_bf16_softcap_packgqa_sm90_cu_f3e6f9ee_31164cute7productE
	.align		8
        /*0050*/ 	.dword	_ZN86_INTERNAL_be7df9be_50_flash_fwd_hdim192_128_bf16_softcap_packgqa_sm90_cu_f3e6f9ee_31164cute1_E


//--------------------- .text._ZN7cutlass13device_kernelIN5flash11enable_sm90INS1_16FlashAttnFwdSm90INS1_25CollectiveMainloopFwdSm90ILi2EN4cute5tupleIJNS5_1CILi1EEES8_S8_EEENS6_IJNS7_ILi128EEESA_NS7_ILi192EEEEEELi128ENS_10bfloat16_tEfNS_4arch4Sm90ELb0ELb0ELb1ELb0ELb0ELb0ELb0ELb1ELb1ELb1ELb0ELb0EEENS1_21CollectiveEpilogueFwdINS6_IJSA_SA_SA_EEES9_SD_SF_Li256ELb0ELb1ELb0ELb0EEENS1_29StaticPersistentTileSchedulerILb0EEEEEEEEEvNT_6ParamsE --------------------------
	.section	.text._ZN7cutlass13device_kernelIN5flash11enable_sm90INS1_16FlashAttnFwdSm90INS1_25CollectiveMainloopFwdSm90ILi2EN4cute5tupleIJNS5_1CILi1EEES8_S8_EEENS6_IJNS7_ILi128EEESA_NS7_ILi192EEEEEELi128ENS_10bfloat16_tEfNS_4arch4Sm90ELb0ELb0ELb1ELb0ELb0ELb0ELb0ELb1ELb1ELb1ELb0ELb0EEENS1_21CollectiveEpilogueFwdINS6_IJSA_SA_SA_EEES9_SD_SF_Li256ELb0ELb1ELb0ELb0EEENS1_29StaticPersistentTileSchedulerILb0EEEEEEEEEvNT_6ParamsE,"ax",@progbits
	.align	128
.text._ZN7cutlass13device_kernelIN5flash11enable_sm90INS1_16FlashAttnFwdSm90INS1_25CollectiveMainloopFwdSm90ILi2EN4cute5tupleIJNS5_1CILi1EEES8_S8_EEENS6_IJNS7_ILi128EEESA_NS7_ILi192EEEEEELi128ENS_10bfloat16_tEfNS_4arch4Sm90ELb0ELb0ELb1ELb0ELb0ELb0ELb0ELb1ELb1ELb1ELb0ELb0EEENS1_21CollectiveEpilogueFwdINS6_IJSA_SA_SA_EEES9_SD_SF_Li256ELb0ELb1ELb0ELb0EEENS1_29StaticPersistentTileSchedulerILb0EEEEEEEEEvNT_6ParamsE:
        .type           _ZN7cutlass13device_kernelIN5flash11enable_sm90INS1_16FlashAttnFwdSm90INS1_25CollectiveMainloopFwdSm90ILi2EN4cute5tupleIJNS5_1CILi1EEES8_S8_EEENS6_IJNS7_ILi128EEESA_NS7_ILi192EEEEEELi128ENS_10bfloat16_tEfNS_4arch4Sm90ELb0ELb0ELb1ELb0ELb0ELb0ELb0ELb1ELb1ELb1ELb0ELb0EEENS1_21CollectiveEpilogueFwdINS6_IJSA_SA_SA_EEES9_SD_SF_Li256ELb0ELb1ELb0ELb0EEENS1_29StaticPersistentTileSchedulerILb0EEEEEEEEEvNT_6ParamsE,@function
        .size           _ZN7cutlass13device_kernelIN5flash11enable_sm90INS1_16FlashAttnFwdSm90INS1_25CollectiveMainloopFwdSm90ILi2EN4cute5tupleIJNS5_1CILi1EEES8_S8_EEENS6_IJNS7_ILi128EEESA_NS7_ILi192EEEEEELi128ENS_10bfloat16_tEfNS_4arch4Sm90ELb0ELb0ELb1ELb0ELb0ELb0ELb0ELb1ELb1ELb1ELb0ELb0EEENS1_21CollectiveEpilogueFwdINS6_IJSA_SA_SA_EEES9_SD_SF_Li256ELb0ELb1ELb0ELb0EEENS1_29StaticPersistentTileSchedulerILb0EEEEEEEEEvNT_6ParamsE,(.L_x_10 - _ZN7cutlass13device_kernelIN5flash11enable_sm90INS1_16FlashAttnFwdSm90INS1_25CollectiveMainloopFwdSm90ILi2EN4cute5tupleIJNS5_1CILi1EEES8_S8_EEENS6_IJNS7_ILi128EEESA_NS7_ILi192EEEEEELi128ENS_10bfloat16_tEfNS_4arch4Sm90ELb0ELb0ELb1ELb0ELb0ELb0ELb0ELb1ELb1ELb1ELb0ELb0EEENS1_21CollectiveEpilogueFwdINS6_IJSA_SA_SA_EEES9_SD_SF_Li256ELb0ELb1ELb0ELb0EEENS1_29StaticPersistentTileSchedulerILb0EEEEEEEEEvNT_6ParamsE)
        .other          _ZN7cutlass13device_kernelIN5flash11enable_sm90INS1_16FlashAttnFwdSm90INS1_25CollectiveMainloopFwdSm90ILi2EN4cute5tupleIJNS5_1CILi1EEES8_S8_EEENS6_IJNS7_ILi128EEESA_NS7_ILi192EEEEEELi128ENS_10bfloat16_tEfNS_4arch4Sm90ELb0ELb0ELb1ELb0ELb0ELb0ELb0ELb1ELb1ELb1ELb0ELb0EEENS1_21CollectiveEpilogueFwdINS6_IJSA_SA_SA_EEES9_SD_SF_Li256ELb0ELb1ELb0ELb0EEENS1_29StaticPersistentTileSchedulerILb0EEEEEEEEEvNT_6ParamsE,@"STO_CUDA_ENTRY STV_DEFAULT"
_ZN7cutlass13device_kernelIN5flash11enable_sm90INS1_16FlashAttnFwdSm90INS1_25CollectiveMainloopFwdSm90ILi2EN4cute5tupleIJNS5_1CILi1EEES8_S8_EEENS6_IJNS7_ILi128EEESA_NS7_ILi192EEEEEELi128ENS_10bfloat16_tEfNS_4arch4Sm90ELb0ELb0ELb1ELb0ELb0ELb0ELb0ELb1ELb1ELb1ELb0ELb0EEENS1_21CollectiveEpilogueFwdINS6_IJSA_SA_SA_EEES9_SD_SF_Li256ELb0ELb1ELb0ELb0EEENS1_29StaticPersistentTileSchedulerILb0EEEEEEEEEvNT_6ParamsE:
[----:B------:R-:W-:Y:S01]  /*0000*/  LDC R1, c[0x0][0x37c] ;  /* 0x0000df00ff017b82 */ /* 0x000fe20000000800 */
[----:B------:R-:W-:Y:S05]  /*0010*/  EXIT ;  /* 0x000000000000794d */ /* 0x000fea0003800000 */
.L_x_0:
[----:B------:R-:W-:-:S00]  /*0020*/  BRA `(.L_x_0) ;  /* 0xfffffffc00fc7947 */ /* 0x000fc0000383ffff */
[----:B------:R-:W-:-:S00]  /*0030*/  NOP ;  /* 0x0000000000007918 */ /* 0x000fc00000000000 */
        /* <DEDUP_REMOVED lines=12> */
.L_x_10:


//--------------------- .text._ZN7cutlass13device_kernelIN5flash11enable_sm90INS1_16FlashAttnFwdSm90INS1_25CollectiveMainloopFwdSm90ILi2EN4cute5tupleIJNS5_1CILi2EEENS7_ILi1EEES9_EEENS6_IJNS7_ILi128EEESB_NS7_ILi192EEEEEELi128ENS_10bfloat16_tEfNS_4arch4Sm90ELb0ELb0ELb1ELb0ELb0ELb0ELb0ELb1ELb1ELb1ELb0ELb0EEENS1_21CollectiveEpilogueFwdINS6_IJSB_SB_SB_EEESA_SE_SG_Li256ELb0ELb1ELb0ELb0EEENS1_29StaticPersistentTileSchedulerILb0EEEEEEEEEvNT_6ParamsE --------------------------
	.section	.text._ZN7cutlass13device_kernelIN5flash11enable_sm90INS1_16FlashAttnFwdSm90INS1_25CollectiveMainloopFwdSm90ILi2EN4cute5tupleIJNS5_1CILi2EEENS7_ILi1EEES9_EEENS6_IJNS7_ILi128EEESB_NS7_ILi192EEEEEELi128ENS_10bfloat16_tEfNS_4arch4Sm90ELb0ELb0ELb1ELb0ELb0ELb0ELb0ELb1ELb1ELb1ELb0ELb0EEENS1_21CollectiveEpilogueFwdINS6_IJSB_SB_SB_EEESA_SE_SG_Li256ELb0ELb1ELb0ELb0EEENS1_29StaticPersistentTileSchedulerILb0EEEEEEEEEvNT_6ParamsE,"ax",@progbits
	.align	128
.text._ZN7cutlass13device_kernelIN5flash11enable_sm90INS1_16FlashAttnFwdSm90INS1_25CollectiveMainloopFwdSm90ILi2EN4cute5tupleIJNS5_1CILi2EEENS7_ILi1EEES9_EEENS6_IJNS7_ILi128EEESB_NS7_ILi192EEEEEELi128ENS_10bfloat16_tEfNS_4arch4Sm90ELb0ELb0ELb1ELb0ELb0ELb0ELb0ELb1ELb1ELb1ELb0ELb0EEENS1_21CollectiveEpilogueFwdINS6_IJSB_SB_SB_EEESA_SE_SG_Li256ELb0ELb1ELb0ELb0EEENS1_29StaticPersistentTileSchedulerILb0EEEEEEEEEvNT_6ParamsE:
        .type           _ZN7cutlass13device_kernelIN5flash11enable_sm90INS1_16FlashAttnFwdSm90INS1_25CollectiveMainloopFwdSm90ILi2EN4cute5tupleIJNS5_1CILi2EEENS7_ILi1EEES9_EEENS6_IJNS7_ILi128EEESB_NS7_ILi192EEEEEELi128ENS_10bfloat16_tEfNS_4arch4Sm90ELb0ELb0ELb1ELb0ELb0ELb0ELb0ELb1ELb1ELb1ELb0ELb0EEENS1_21CollectiveEpilogueFwdINS6_IJSB_SB_SB_EEESA_SE_SG_Li256ELb0ELb1ELb0ELb0EEENS1_29StaticPersistentTileSchedulerILb0EEEEEEEEEvNT_6ParamsE,@function
        .size           _ZN7cutlass13device_kernelIN5flash11enable_sm90INS1_16FlashAttnFwdSm90INS1_25CollectiveMainloopFwdSm90ILi2EN4cute5tupleIJNS5_1CILi2EEENS7_ILi1EEES9_EEENS6_IJNS7_ILi128EEESB_NS7_ILi192EEEEEELi128ENS_10bfloat16_tEfNS_4arch4Sm90ELb0ELb0ELb1ELb0ELb0ELb0ELb0ELb1ELb1ELb1ELb0ELb0EEENS1_21CollectiveEpilogueFwdINS6_IJSB_SB_SB_EEESA_SE_SG_Li256ELb0ELb1ELb0ELb0EEENS1_29StaticPersistentTileSchedulerILb0EEEEEEEEEvNT_6ParamsE,(.L_x_11 - _ZN7cutlass13device_kernelIN5flash11enable_sm90INS1_16FlashAttnFwdSm90INS1_25CollectiveMainloopFwdSm90ILi2EN4cute5tupleIJNS5_1CILi2EEENS7_ILi1EEES9_EEENS6_IJNS7_ILi128EEESB_NS7_ILi192EEEEEELi128ENS_10bfloat16_tEfNS_4arch4Sm90ELb0ELb0ELb1ELb0ELb0ELb0ELb0ELb1ELb1ELb1ELb0ELb0EEENS1_21CollectiveEpilogueFwdINS6_IJSB_SB_SB_EEESA_SE_SG_Li256ELb0ELb1ELb0ELb0EEENS1_29StaticPersistentTileSchedulerILb0EEEEEEEEEvNT_6ParamsE)
        .other          _ZN7cutlass13device_kernelIN5flash11enable_sm90INS1_16FlashAttnFwdSm90INS1_25CollectiveMainloopFwdSm90ILi2EN4cute5tupleIJNS5_1CILi2EEENS7_ILi1EEES9_EEENS6_IJNS7_ILi128EEESB_NS7_ILi192EEEEEELi128ENS_10bfloat16_tEfNS_4arch4Sm90ELb0ELb0ELb1ELb0ELb0ELb0ELb0ELb1ELb1ELb1ELb0ELb0EEENS1_21CollectiveEpilogueFwdINS6_IJSB_SB_SB_EEESA_SE_SG_Li256ELb0ELb1ELb0ELb0EEENS1_29StaticPersistentTileSchedulerILb0EEEEEEEEEvNT_6ParamsE,@"STO_CUDA_ENTRY STV_DEFAULT"
_ZN7cutlass13device_kernelIN5flash11enable_sm90INS1_16FlashAttnFwdSm90INS1_25CollectiveMainloopFwdSm90ILi2EN4cute5tupleIJNS5_1CILi2EEENS7_ILi1EEES9_EEENS6_IJNS7_ILi128EEESB_NS7_ILi192EEEEEELi128ENS_10bfloat16_tEfNS_4arch4Sm90ELb0ELb0ELb1ELb0ELb0ELb0ELb0ELb1ELb1ELb1ELb0ELb0EEENS1_21CollectiveEpilogueFwdINS6_IJSB_SB_SB_EEESA_SE_SG_Li256ELb0ELb1ELb0ELb0EEENS1_29StaticPersistentTileSchedulerILb0EEEEEEEEEvNT_6ParamsE:
[----:B------:R-:W-:Y:S01]  /*0000*/  LDC R1, c[0x0][0x37c] ;  /* 0x0000df00ff017b82 */ /* 0x000fe20000000800 */
[----:B------:R-:W-:Y:S05]  /*0010*/  EXIT ;  /* 0x000000000000794d */ /* 0x000fea0003800000 */
.L_x_1:
        /* <DEDUP_REMOVED lines=14> */
.L_x_11:


//--------------------- .text._ZN7cutlass13device_kernelIN5flash11enable_sm90INS1_16FlashAttnFwdSm90INS1_25CollectiveMainloopFwdSm90ILi2EN4cute5tupleIJNS5_1CILi1EEES8_S8_EEENS6_IJNS7_ILi128EEESA_NS7_ILi192EEEEEELi128ENS_10bfloat16_tEfNS_4arch4Sm90ELb0ELb0ELb1ELb1ELb0ELb0ELb0ELb1ELb1ELb1ELb0ELb0EEENS1_21CollectiveEpilogueFwdINS6_IJSA_SA_SA_EEES9_SD_SF_Li256ELb1ELb1ELb0ELb0EEENS1_36VarlenDynamicPersistentTileSchedulerILi128ELi128ELi256ELi128ELb0ELb1ELb1ELb0ELb1ELb1EEEEEEEEEvNT_6ParamsE --------------------------
	.section	.text._ZN7cutlass13device_kernelIN5flash11enable_sm90INS1_16FlashAttnFwdSm90INS1_25CollectiveMainloopFwdSm90ILi2EN4cute5tupleIJNS5_1CILi1EEES8_S8_EEENS6_IJNS7_ILi128EEESA_NS7_ILi192EEEEEELi128ENS_10bfloat16_tEfNS_4arch4Sm90ELb0ELb0ELb1ELb1ELb0ELb0ELb0ELb1ELb1ELb1ELb0ELb0EEENS1_21CollectiveEpilogueFwdINS6_IJSA_SA_SA_EEES9_SD_SF_Li256ELb1ELb1ELb0ELb0EEENS1_36VarlenDynamicPersistentTileSchedulerILi128ELi128ELi256ELi128ELb0ELb1ELb1ELb0ELb1ELb1EEEEEEEEEvNT_6ParamsE,"ax",@progbits
	.align	128
.text._ZN7cutlass13device_kernelIN5flash11enable_sm90INS1_16FlashAttnFwdSm90INS1_25CollectiveMainloopFwdSm90ILi2EN4cute5tupleIJNS5_1CILi1EEES8_S8_EEENS6_IJNS7_ILi128EEESA_NS7_ILi192EEEEEELi128ENS_10bfloat16_tEfNS_4arch4Sm90ELb0ELb0ELb1ELb1ELb0ELb0ELb0ELb1ELb1ELb1ELb0ELb0EEENS1_21CollectiveEpilogueFwdINS6_IJSA_SA_SA_EEES9_SD_SF_Li256ELb1ELb1ELb0ELb0EEENS1_36VarlenDynamicPersistentTileSchedulerILi128ELi128ELi256ELi128ELb0ELb1ELb1ELb0ELb1ELb1EEEEEEEEEvNT_6ParamsE:
        .type           _ZN7cutlass13device_kernelIN5flash11enable_sm90INS1_16FlashAttnFwdSm90INS1_25CollectiveMainloopFwdSm90ILi2EN4cute5tupleIJNS5_1CILi1EEES8_S8_EEENS6_IJNS7_ILi128EEESA_NS7_ILi192EEEEEELi128ENS_10bfloat16_tEfNS_4arch4Sm90ELb0ELb0ELb1ELb1ELb0ELb0ELb0ELb1ELb1ELb1ELb0ELb0EEENS1_21CollectiveEpilogueFwdINS6_IJSA_SA_SA_EEES9_SD_SF_Li256ELb1ELb1ELb0ELb0EEENS1_36VarlenDynamicPersistentTileSchedulerILi128ELi128ELi256ELi128ELb0ELb1ELb1ELb0ELb1ELb1EEEEEEEEEvNT_6ParamsE,@function
        .size           _ZN7cutlass13device_kernelIN5flash11enable_sm90INS1_16FlashAttnFwdSm90INS1_25CollectiveMainloopFwdSm90ILi2EN4cute5tupleIJNS5_1CILi1EEES8_S8_EEENS6_IJNS7_ILi128EEESA_NS7_ILi192EEEEEELi128ENS_10bfloat16_tEfNS_4arch4Sm90ELb0ELb0ELb1ELb1ELb0ELb0ELb0ELb1ELb1ELb1ELb0ELb0EEENS1_21CollectiveEpilogueFwdINS6_IJSA_SA_SA_EEES9_SD_SF_Li256ELb1ELb1ELb0ELb0EEENS1_36VarlenDynamicPersistentTileSchedulerILi128ELi128ELi256ELi128ELb0ELb1ELb1ELb0ELb1ELb1EEEEEEEEEvNT_6ParamsE,(.L_x_12 - _ZN7cutlass13device_kernelIN5flash11enable_sm90INS1_16FlashAttnFwdSm90INS1_25CollectiveMainloopFwdSm90ILi2EN4cute5tupleIJNS5_1CILi1EEES8_S8_EEENS6_IJNS7_ILi128EEESA_NS7_ILi192EEEEEELi128ENS_10bfloat16_tEfNS_4arch4Sm90ELb0ELb0ELb1ELb1ELb0ELb0ELb0ELb1ELb1ELb1ELb0ELb0EEENS1_21CollectiveEpilogueFwdINS6_IJSA_SA_SA_EEES9_SD_SF_Li256ELb1ELb1ELb0ELb0EEENS1_36VarlenDynamicPersistentTileSchedulerILi128ELi128ELi256ELi128ELb0ELb1ELb1ELb0ELb1ELb1EEEEEEEEEvNT_6ParamsE)
        .other          _ZN7cutlass13device_kernelIN5flash11enable_sm90INS1_16FlashAttnFwdSm90INS1_25CollectiveMainloopFwdSm90ILi2EN4cute5tupleIJNS5_1CILi1EEES8_S8_EEENS6_IJNS7_ILi128EEESA_NS7_ILi192EEEEEELi128ENS_10bfloat16_tEfNS_4arch4Sm90ELb0ELb0ELb1ELb1ELb0ELb0ELb0ELb1ELb1ELb1ELb0ELb0EEENS1_21CollectiveEpilogueFwdINS6_IJSA_SA_SA_EEES9_SD_SF_Li256ELb1ELb1ELb0ELb0EEENS1_36VarlenDynamicPersistentTileSchedulerILi128ELi128ELi256ELi128ELb0ELb1ELb1ELb0ELb1ELb1EEEEEEEEEvNT_6ParamsE,@"STO_CUDA_ENTRY STV_DEFAULT"
_ZN7cutlass13device_kernelIN5flash11enable_sm90INS1_16FlashAttnFwdSm90INS1_25CollectiveMainloopFwdSm90ILi2EN4cute5tupleIJNS5_1CILi1EEES8_S8_EEENS6_IJNS7_ILi128EEESA_NS7_ILi192EEEEEELi128ENS_10bfloat16_tEfNS_4arch4Sm90ELb0ELb0ELb1ELb1ELb0ELb0ELb0ELb1ELb1ELb1ELb0ELb0EEENS1_21CollectiveEpilogueFwdINS6_IJSA_SA_SA_EEES9_SD_SF_Li256ELb1ELb1ELb0ELb0EEENS1_36VarlenDynamicPersistentTileSchedulerILi128ELi128ELi256ELi128ELb0ELb1ELb1ELb0ELb1ELb1EEEEEEEEEvNT_6ParamsE:
[----:B------:R-:W-:Y:S01]  /*0000*/  LDC R1, c[0x0][0x37c] ;  /* 0x0000df00ff017b82 */ /* 0x000fe20000000800 */
[----:B------:R-:W-:Y:S05]  /*0010*/  EXIT ;  /* 0x000000000000794d */ /* 0x000fea0003800000 */
.L_x_2:
        /* <DEDUP_REMOVED lines=14> */
.L_x_12:


//--------------------- .text._ZN7cutlass13device_kernelIN5flash11enable_sm90INS1_16FlashAttnFwdSm90INS1_25CollectiveMainloopFwdSm90ILi2EN4cute5tupleIJNS5_1CILi1EEES8_S8_EEENS6_IJNS7_ILi128EEESA_NS7_ILi192EEEEEELi128ENS_10bfloat16_tEfNS_4arch4Sm90ELb0ELb0ELb1ELb1ELb0ELb1ELb0ELb1ELb1ELb1ELb0ELb0EEENS1_21CollectiveEpilogueFwdINS6_IJSA_SA_SA_EEES9_SD_SF_Li256ELb1ELb1ELb0ELb0EEENS1_36VarlenDynamicPersistentTileSchedulerILi128ELi128ELi256ELi128ELb0ELb1ELb1ELb0ELb1ELb1EEEEEEEEEvNT_6ParamsE --------------------------
	.section	.text._ZN7cutlass13device_kernelIN5flash11enable_sm90INS1_16FlashAttnFwdSm90INS1_25CollectiveMainloopFwdSm90ILi2EN4cute5tupleIJNS5_1CILi1EEES8_S8_EEENS6_IJNS7_ILi128EEESA_NS7_ILi192EEEEEELi128ENS_10bfloat16_tEfNS_4arch4Sm90ELb0ELb0ELb1ELb1ELb0ELb1ELb0ELb1ELb1ELb1ELb0ELb0EEENS1_21CollectiveEpilogueFwdINS6_IJSA_SA_SA_EEES9_SD_SF_Li256ELb1ELb1ELb0ELb0EEENS1_36VarlenDynamicPersistentTileSchedulerILi128ELi128ELi256ELi128ELb0ELb1ELb1ELb0ELb1ELb1EEEEEEEEEvNT_6ParamsE,"ax",@progbits
	.align	128
.text._ZN7cutlass13device_kernelIN5flash11enable_sm90INS1_16FlashAttnFwdSm90INS1_25CollectiveMainloopFwdSm90ILi2EN4cute5tupleIJNS5_1CILi1EEES8_S8_EEENS6_IJNS7_ILi128EEESA_NS7_ILi192EEEEEELi128ENS_10bfloat16_tEfNS_4arch4Sm90ELb0ELb0ELb1ELb1ELb0ELb1ELb0ELb1ELb1ELb1ELb0ELb0EEENS1_21CollectiveEpilogueFwdINS6_IJSA_SA_SA_EEES9_SD_SF_Li256ELb1ELb1ELb0ELb0EEENS1_36VarlenDynamicPersistentTileSchedulerILi128ELi128ELi256ELi128ELb0ELb1ELb1ELb0ELb1ELb1EEEEEEEEEvNT_6ParamsE:
        .type           _ZN7cutlass13device_kernelIN5flash11enable_sm90INS1_16FlashAttnFwdSm90INS1_25CollectiveMainloopFwdSm90ILi2EN4cute5tupleIJNS5_1CILi1EEES8_S8_EEENS6_IJNS7_ILi128EEESA_NS7_ILi192EEEEEELi128ENS_10bfloat16_tEfNS_4arch4Sm90ELb0ELb0ELb1ELb1ELb0ELb1ELb0ELb1ELb1ELb1ELb0ELb0EEENS1_21CollectiveEpilogueFwdINS6_IJSA_SA_SA_EEES9_SD_SF_Li256ELb1ELb1ELb0ELb0EEENS1_36VarlenDynamicPersistentTileSchedulerILi128ELi128ELi256ELi128ELb0ELb1ELb1ELb0ELb1ELb1EEEEEEEEEvNT_6ParamsE,@function
        .size           _ZN7cutlass13device_kernelIN5flash11enable_sm90INS1_16FlashAttnFwdSm90INS1_25CollectiveMainloopFwdSm90ILi2EN4cute5tupleIJNS5_1CILi1EEES8_S8_EEENS6_IJNS7_ILi128EEESA_NS7_ILi192EEEEEELi128ENS_10bfloat16_tEfNS_4arch4Sm90ELb0ELb0ELb1ELb1ELb0ELb1ELb0ELb1ELb1ELb1ELb0ELb0EEENS1_21CollectiveEpilogueFwdINS6_IJSA_SA_SA_EEES9_SD_SF_Li256ELb1ELb1ELb0ELb0EEENS1_36VarlenDynamicPersistentTileSchedulerILi128ELi128ELi256ELi128ELb0ELb1ELb1ELb0ELb1ELb1EEEEEEEEEvNT_6ParamsE,(.L_x_13 - _ZN7cutlass13device_kernelIN5flash11enable_sm90INS1_16FlashAttnFwdSm90INS1_25CollectiveMainloopFwdSm90ILi2EN4cute5tupleIJNS5_1CILi1EEES8_S8_EEENS6_IJNS7_ILi128EEESA_NS7_ILi192EEEEEELi128ENS_10bfloat16_tEfNS_4arch4Sm90ELb0ELb0ELb1ELb1ELb0ELb1ELb0ELb1ELb1ELb1ELb0ELb0EEENS1_21CollectiveEpilogueFwdINS6_IJSA_SA_SA_EEES9_SD_SF_Li256ELb1ELb1ELb0ELb0EEENS1_36VarlenDynamicPersistentTileSchedulerILi128ELi128ELi256ELi128ELb0ELb1ELb1ELb0ELb1ELb1EEEEEEEEEvNT_6ParamsE)
        .other          _ZN7cutlass13device_kernelIN5flash11enable_sm90INS1_16FlashAttnFwdSm90INS1_25CollectiveMainloopFwdSm90ILi2EN4cute5tupleIJNS5_1CILi1EEES8_S8_EEENS6_IJNS7_ILi128EEESA_NS7_ILi192EEEEEELi128ENS_10bfloat16_tEfNS_4arch4Sm90ELb0ELb0ELb1ELb1ELb0ELb1ELb0ELb1ELb1ELb1ELb0ELb0EEENS1_21CollectiveEpilogueFwdINS6_IJSA_SA_SA_EEES9_SD_SF_Li256ELb1ELb1ELb0ELb0EEENS1_36VarlenDynamicPersistentTileSchedulerILi128ELi128ELi256ELi128ELb0ELb1ELb1ELb0ELb1ELb1EEEEEEEEEvNT_6ParamsE,@"STO_CUDA_ENTRY STV_DEFAULT"
_ZN7cutlass13device_kernelIN5flash11enable_sm90INS1_16FlashAttnFwdSm90INS1_25CollectiveMainloopFwdSm90ILi2EN4cute5tupleIJNS5_1CILi1EEES8_S8_EEENS6_IJNS7_ILi128EEESA_NS7_ILi192EEEEEELi128ENS_10bfloat16_tEfNS_4arch4Sm90ELb0ELb0ELb1ELb1ELb0ELb1ELb0ELb1ELb1ELb1ELb0ELb0EEENS1_21CollectiveEpilogueFwdINS6_IJSA_SA_SA_EEES9_SD_SF_Li256ELb1ELb1ELb0ELb0EEENS1_36VarlenDynamicPersistentTileSchedulerILi128ELi128ELi256ELi128ELb0ELb1ELb1ELb0ELb1ELb1EEEEEEEEEvNT_6ParamsE:
[----:B------:R-:W-:Y:S01]  /*0000*/  LDC R1, c[0x0][0x37c] ;  /* 0x0000df00ff017b82 */ /* 0x000fe20000000800 */
[----:B------:R-:W-:Y:S05]  /*0010*/  EXIT ;  /* 0x000000000000794d */ /* 0x000fea0003800000 */
.L_x_3:
        /* <DEDUP_REMOVED lines=14> */
.L_x_13:


//--------------------- .text._ZN7cutlass13device_kernelIN5flash11enable_sm90INS1_16FlashAttnFwdSm90INS1_25CollectiveMainloopFwdSm90ILi2EN4cute5tupleIJNS5_1CILi1EEES8_S8_EEENS6_IJNS7_ILi128EEENS7_ILi96EEENS7_ILi192EEEEEELi128ENS_10bfloat16_tEfNS_4arch4Sm90ELb0ELb1ELb1ELb0ELb0ELb0ELb0ELb1ELb1ELb1ELb0ELb0EEENS1_21CollectiveEpilogueFwdINS6_IJSA_SA_SB_EEES9_SE_SG_Li256ELb0ELb1ELb0ELb0EEENS1_30DynamicPersistentTileSchedulerILi256ELi128ELb0ELb1ELb1EEEEEEEEEvNT_6ParamsE --------------------------
	.section	.text._ZN7cutlass13device_kernelIN5flash11enable_sm90INS1_16FlashAttnFwdSm90INS1_25CollectiveMainloopFwdSm90ILi2EN4cute5tupleIJNS5_1CILi1EEES8_S8_EEENS6_IJNS7_ILi128EEENS7_ILi96EEENS7_ILi192EEEEEELi128ENS_10bfloat16_tEfNS_4arch4Sm90ELb0ELb1ELb1ELb0ELb0ELb0ELb0ELb1ELb1ELb1ELb0ELb0EEENS1_21CollectiveEpilogueFwdINS6_IJSA_SA_SB_EEES9_SE_SG_Li256ELb0ELb1ELb0ELb0EEENS1_30DynamicPersistentTileSchedulerILi256ELi128ELb0ELb1ELb1EEEEEEEEEvNT_6ParamsE,"ax",@progbits
	.align	128
.text._ZN7cutlass13device_kernelIN5flash11enable_sm90INS1_16FlashAttnFwdSm90INS1_25CollectiveMainloopFwdSm90ILi2EN4cute5tupleIJNS5_1CILi1EEES8_S8_EEENS6_IJNS7_ILi128EEENS7_ILi96EEENS7_ILi192EEEEEELi128ENS_10bfloat16_tEfNS_4arch4Sm90ELb0ELb1ELb1ELb0ELb0ELb0ELb0ELb1ELb1ELb1ELb0ELb0EEENS1_21CollectiveEpilogueFwdINS6_IJSA_SA_SB_EEES9_SE_SG_Li256ELb0ELb1ELb0ELb0EEENS1_30DynamicPersistentTileSchedulerILi256ELi128ELb0ELb1ELb1EEEEEEEEEvNT_6ParamsE:
        .type           _ZN7cutlass13device_kernelIN5flash11enable_sm90INS1_16FlashAttnFwdSm90INS1_25CollectiveMainloopFwdSm90ILi2EN4cute5tupleIJNS5_1CILi1EEES8_S8_EEENS6_IJNS7_ILi128EEENS7_ILi96EEENS7_ILi192EEEEEELi128ENS_10bfloat16_tEfNS_4arch4Sm90ELb0ELb1ELb1ELb0ELb0ELb0ELb0ELb1ELb1ELb1ELb0ELb0EEENS1_21CollectiveEpilogueFwdINS6_IJSA_SA_SB_EEES9_SE_SG_Li256ELb0ELb1ELb0ELb0EEENS1_30DynamicPersistentTileSchedulerILi256ELi128ELb0ELb1ELb1EEEEEEEEEvNT_6ParamsE,@function
        .size           _ZN7cutlass13device_kernelIN5flash11enable_sm90INS1_16FlashAttnFwdSm90INS1_25CollectiveMainloopFwdSm90ILi2EN4cute5tupleIJNS5_1CILi1EEES8_S8_EEENS6_IJNS7_ILi128EEENS7_ILi96EEENS7_ILi192EEEEEELi128ENS_10bfloat16_tEfNS_4arch4Sm90ELb0ELb1ELb1ELb0ELb0ELb0ELb0ELb1ELb1ELb1ELb0ELb0EEENS1_21CollectiveEpilogueFwdINS6_IJSA_SA_SB_EEES9_SE_SG_Li256ELb0ELb1ELb0ELb0EEENS1_30DynamicPersistentTileSchedulerILi256ELi128ELb0ELb1ELb1EEEEEEEEEvNT_6ParamsE,(.L_x_14 - _ZN7cutlass13device_kernelIN5flash11enable_sm90INS1_16FlashAttnFwdSm90INS1_25CollectiveMainloopFwdSm90ILi2EN4cute5tupleIJNS5_1CILi1EEES8_S8_EEENS6_IJNS7_ILi128EEENS7_ILi96EEENS7_ILi192EEEEEELi128ENS_10bfloat16_tEfNS_4arch4Sm90ELb0ELb1ELb1ELb0ELb0ELb0ELb0ELb1ELb1ELb1ELb0ELb0EEENS1_21CollectiveEpilogueFwdINS6_IJSA_SA_SB_EEES9_SE_SG_Li256ELb0ELb1ELb0ELb0EEENS1_30DynamicPersistentTileSchedulerILi256ELi128ELb0ELb1ELb1EEEEEEEEEvNT_6ParamsE)
        .other          _ZN7cutlass13device_kernelIN5flash11enable_sm90INS1_16FlashAttnFwdSm90INS1_25CollectiveMainloopFwdSm90ILi2EN4cute5tupleIJNS5_1CILi1EEES8_S8_EEENS6_IJNS7_ILi128EEENS7_ILi96EEENS7_ILi192EEEEEELi128ENS_10bfloat16_tEfNS_4arch4Sm90ELb0ELb1ELb1ELb0ELb0ELb0ELb0ELb1ELb1ELb1ELb0ELb0EEENS1_21CollectiveEpilogueFwdINS6_IJSA_SA_SB_EEES9_SE_SG_Li256ELb0ELb1ELb0ELb0EEENS1_30DynamicPersistentTileSchedulerILi256ELi128ELb0ELb1ELb1EEEEEEEEEvNT_6ParamsE,@"STO_CUDA_ENTRY STV_DEFAULT"
_ZN7cutlass13device_kernelIN5flash11enable_sm90INS1_16FlashAttnFwdSm90INS1_25CollectiveMainloopFwdSm90ILi2EN4cute5tupleIJNS5_1CILi1EEES8_S8_EEENS6_IJNS7_ILi128EEENS7_ILi96EEENS7_ILi192EEEEEELi128ENS_10bfloat16_tEfNS_4arch4Sm90ELb0ELb1ELb1ELb0ELb0ELb0ELb0ELb1ELb1ELb1ELb0ELb0EEENS1_21CollectiveEpilogueFwdINS6_IJSA_SA_SB_EEES9_SE_SG_Li256ELb0ELb1ELb0ELb0EEENS1_30DynamicPersistentTileSchedulerILi256ELi128ELb0ELb1ELb1EEEEEEEEEvNT_6ParamsE:
[----:B------:R-:W-:Y:S01]  /*0000*/  LDC R1, c[0x0][0x37c] ;  /* 0x0000df00ff017b82 */ /* 0x000fe20000000800 */
[----:B------:R-:W-:Y:S05]  /*0010*/  EXIT ;  /* 0x000000000000794d */ /* 0x000fea0003800000 */
.L_x_4:
        /* <DEDUP_REMOVED lines=14> */
.L_x_14:


//--------------------- .text._ZN7cutlass13device_kernelIN5flash11enable_sm90INS1_16FlashAttnFwdSm90INS1_25CollectiveMainloopFwdSm90ILi2EN4cute5tupleIJNS5_1CILi1EEES8_S8_EEENS6_IJNS7_ILi128EEENS7_ILi96EEENS7_ILi192EEEEEELi128ENS_10bfloat16_tEfNS_4arch4Sm90ELb0ELb1ELb1ELb1ELb0ELb0ELb0ELb1ELb1ELb1ELb0ELb0EEENS1_21CollectiveEpilogueFwdINS6_IJSA_SA_SB_EEES9_SE_SG_Li256ELb1ELb1ELb0ELb0EEENS1_36VarlenDynamicPersistentTileSchedulerILi128ELi96ELi256ELi128ELb0ELb1ELb1ELb1ELb0ELb1EEEEEEEEEvNT_6ParamsE --------------------------
	.section	.text._ZN7cutlass13device_kernelIN5flash11enable_sm90INS1_16FlashAttnFwdSm90INS1_25CollectiveMainloopFwdSm90ILi2EN4cute5tupleIJNS5_1CILi1EEES8_S8_EEENS6_IJNS7_ILi128EEENS7_ILi96EEENS7_ILi192EEEEEELi128ENS_10bfloat16_tEfNS_4arch4Sm90ELb0ELb1ELb1ELb1ELb0ELb0ELb0ELb1ELb1ELb1ELb0ELb0EEENS1_21CollectiveEpilogueFwdINS6_IJSA_SA_SB_EEES9_SE_SG_Li256ELb1ELb1ELb0ELb0EEENS1_36VarlenDynamicPersistentTileSchedulerILi128ELi96ELi256ELi128ELb0ELb1ELb1ELb1ELb0ELb1EEEEEEEEEvNT_6ParamsE,"ax",@progbits
	.align	128
.text._ZN7cutlass13device_kernelIN5flash11enable_sm90INS1_16FlashAttnFwdSm90INS1_25CollectiveMainloopFwdSm90ILi2EN4cute5tupleIJNS5_1CILi1EEES8_S8_EEENS6_IJNS7_ILi128EEENS7_ILi96EEENS7_ILi192EEEEEELi128ENS_10bfloat16_tEfNS_4arch4Sm90ELb0ELb1ELb1ELb1ELb0ELb0ELb0ELb1ELb1ELb1ELb0ELb0EEENS1_21CollectiveEpilogueFwdINS6_IJSA_SA_SB_EEES9_SE_SG_Li256ELb1ELb1ELb0ELb0EEENS1_36VarlenDynamicPersistentTileSchedulerILi128ELi96ELi256ELi128ELb0ELb1ELb1ELb1ELb0ELb1EEEEEEEEEvNT_6ParamsE:
        .type           _ZN7cutlass13device_kernelIN5flash11enable_sm90INS1_16FlashAttnFwdSm90INS1_25CollectiveMainloopFwdSm90ILi2EN4cute5tupleIJNS5_1CILi1EEES8_S8_EEENS6_IJNS7_ILi128EEENS7_ILi96EEENS7_ILi192EEEEEELi128ENS_10bfloat16_tEfNS_4arch4Sm90ELb0ELb1ELb1ELb1ELb0ELb0ELb0ELb1ELb1ELb1ELb0ELb0EEENS1_21CollectiveEpilogueFwdINS6_IJSA_SA_SB_EEES9_SE_SG_Li256ELb1ELb1ELb0ELb0EEENS1_36VarlenDynamicPersistentTileSchedulerILi128ELi96ELi256ELi128ELb0ELb1ELb1ELb1ELb0ELb1EEEEEEEEEvNT_6ParamsE,@function
        .size           _ZN7cutlass13device_kernelIN5flash11enable_sm90INS1_16FlashAttnFwdSm90INS1_25CollectiveMainloopFwdSm90ILi2EN4cute5tupleIJNS5_1CILi1EEES8_S8_EEENS6_IJNS7_ILi128EEENS7_ILi96EEENS7_ILi192EEEEEELi128ENS_10bfloat16_tEfNS_4arch4Sm90ELb0ELb1ELb1ELb1ELb0ELb0ELb0ELb1ELb1ELb1ELb0ELb0EEENS1_21CollectiveEpilogueFwdINS6_IJSA_SA_SB_EEES9_SE_SG_Li256ELb1ELb1ELb0ELb0EEENS1_36VarlenDynamicPersistentTileSchedulerILi128ELi96ELi256ELi128ELb0ELb1ELb1ELb1ELb0ELb1EEEEEEEEEvNT_6ParamsE,(.L_x_15 - _ZN7cutlass13device_kernelIN5flash11enable_sm90INS1_16FlashAttnFwdSm90INS1_25CollectiveMainloopFwdSm90ILi2EN4cute5tupleIJNS5_1CILi1EEES8_S8_EEENS6_IJNS7_ILi128EEENS7_ILi96EEENS7_ILi192EEEEEELi128ENS_10bfloat16_tEfNS_4arch4Sm90ELb0ELb1ELb1ELb1ELb0ELb0ELb0ELb1ELb1ELb1ELb0ELb0EEENS1_21CollectiveEpilogueFwdINS6_IJSA_SA_SB_EEES9_SE_SG_Li256ELb1ELb1ELb0ELb0EEENS1_36VarlenDynamicPersistentTileSchedulerILi128ELi96ELi256ELi128ELb0ELb1ELb1ELb1ELb0ELb1EEEEEEEEEvNT_6ParamsE)
        .other          _ZN7cutlass13device_kernelIN5flash11enable_sm90INS1_16FlashAttnFwdSm90INS1_25CollectiveMainloopFwdSm90ILi2EN4cute5tupleIJNS5_1CILi1EEES8_S8_EEENS6_IJNS7_ILi128EEENS7_ILi96EEENS7_ILi192EEEEEELi128ENS_10bfloat16_tEfNS_4arch4Sm90ELb0ELb1ELb1ELb1ELb0ELb0ELb0ELb1ELb1ELb1ELb0ELb0EEENS1_21CollectiveEpilogueFwdINS6_IJSA_SA_SB_EEES9_SE_SG_Li256ELb1ELb1ELb0ELb0EEENS1_36VarlenDynamicPersistentTileSchedulerILi128ELi96ELi256ELi128ELb0ELb1ELb1ELb1ELb0ELb1EEEEEEEEEvNT_6ParamsE,@"STO_CUDA_ENTRY STV_DEFAULT"
_ZN7cutlass13device_kernelIN5flash11enable_sm90INS1_16FlashAttnFwdSm90INS1_25CollectiveMainloopFwdSm90ILi2EN4cute5tupleIJNS5_1CILi1EEES8_S8_EEENS6_IJNS7_ILi128EEENS7_ILi96EEENS7_ILi192EEEEEELi128ENS_10bfloat16_tEfNS_4arch4Sm90ELb0ELb1ELb1ELb1ELb0ELb0ELb0ELb1ELb1ELb1ELb0ELb0EEENS1_21CollectiveEpilogueFwdINS6_IJSA_SA_SB_EEES9_SE_SG_Li256ELb1ELb1ELb0ELb0EEENS1_36VarlenDynamicPersistentTileSchedulerILi128ELi96ELi256ELi128ELb0ELb1ELb1ELb1ELb0ELb1EEEEEEEEEvNT_6ParamsE:
[----:B------:R-:W-:Y:S01]  /*0000*/  LDC R1, c[0x0][0x37c] ;  /* 0x0000df00ff017b82 */ /* 0x000fe20000000800 */
[----:B------:R-:W-:Y:S05]  /*0010*/  EXIT ;  /* 0x000000000000794d */ /* 0x000fea0003800000 */
.L_x_5:
        /* <DEDUP_REMOVED lines=14> */
.L_x_15:


//--------------------- .text._ZN7cutlass13device_kernelIN5flash11enable_sm90INS1_16FlashAttnFwdSm90INS1_25CollectiveMainloopFwdSm90ILi2EN4cute5tupleIJNS5_1CILi1EEES8_S8_EEENS6_IJNS7_ILi128EEENS7_ILi96EEENS7_ILi192EEEEEELi128ENS_10bfloat16_tEfNS_4arch4Sm90ELb0ELb1ELb1ELb1ELb0ELb1ELb0ELb1ELb1ELb1ELb0ELb0EEENS1_21CollectiveEpilogueFwdINS6_IJSA_SA_SB_EEES9_SE_SG_Li256ELb1ELb1ELb0ELb0EEENS1_36VarlenDynamicPersistentTileSchedulerILi128ELi96ELi256ELi128ELb0ELb1ELb1ELb1ELb0ELb1EEEEEEEEEvNT_6ParamsE --------------------------
	.section	.text._ZN7cutlass13device_kernelIN5flash11enable_sm90INS1_16FlashAttnFwdSm90INS1_25CollectiveMainloopFwdSm90ILi2EN4cute5tupleIJNS5_1CILi1EEES8_S8_EEENS6_IJNS7_ILi128EEENS7_ILi96EEENS7_ILi192EEEEEELi128ENS_10bfloat16_tEfNS_4arch4Sm90ELb0ELb1ELb1ELb1ELb0ELb1ELb0ELb1ELb1ELb1ELb0ELb0EEENS1_21CollectiveEpilogueFwdINS6_IJSA_SA_SB_EEES9_SE_SG_Li256ELb1ELb1ELb0ELb0EEENS1_36VarlenDynamicPersistentTileSchedulerILi128ELi96ELi256ELi128ELb0ELb1ELb1ELb1ELb0ELb1EEEEEEEEEvNT_6ParamsE,"ax",@progbits
	.align	128
.text._ZN7cutlass13device_kernelIN5flash11enable_sm90INS1_16FlashAttnFwdSm90INS1_25CollectiveMainloopFwdSm90ILi2EN4cute5tupleIJNS5_1CILi1EEES8_S8_EEENS6_IJNS7_ILi128EEENS7_ILi96EEENS7_ILi192EEEEEELi128ENS_10bfloat16_tEfNS_4arch4Sm90ELb0ELb1ELb1ELb1ELb0ELb1ELb0ELb1ELb1ELb1ELb0ELb0EEENS1_21CollectiveEpilogueFwdINS6_IJSA_SA_SB_EEES9_SE_SG_Li256ELb1ELb1ELb0ELb0EEENS1_36VarlenDynamicPersistentTileSchedulerILi128ELi96ELi256ELi128ELb0ELb1ELb1ELb1ELb0ELb1EEEEEEEEEvNT_6ParamsE:
        .type           _ZN7cutlass13device_kernelIN5flash11enable_sm90INS1_16FlashAttnFwdSm90INS1_25CollectiveMainloopFwdSm90ILi2EN4cute5tupleIJNS5_1CILi1EEES8_S8_EEENS6_IJNS7_ILi128EEENS7_ILi96EEENS7_ILi192EEEEEELi128ENS_10bfloat16_tEfNS_4arch4Sm90ELb0ELb1ELb1ELb1ELb0ELb1ELb0ELb1ELb1ELb1ELb0ELb0EEENS1_21CollectiveEpilogueFwdINS6_IJSA_SA_SB_EEES9_SE_SG_Li256ELb1ELb1ELb0ELb0EEENS1_36VarlenDynamicPersistentTileSchedulerILi128ELi96ELi256ELi128ELb0ELb1ELb1ELb1ELb0ELb1EEEEEEEEEvNT_6ParamsE,@function
        .size           _ZN7cutlass13device_kernelIN5flash11enable_sm90INS1_16FlashAttnFwdSm90INS1_25CollectiveMainloopFwdSm90ILi2EN4cute5tupleIJNS5_1CILi1EEES8_S8_EEENS6_IJNS7_ILi128EEENS7_ILi96EEENS7_ILi192EEEEEELi128ENS_10bfloat16_tEfNS_4arch4Sm90ELb0ELb1ELb1ELb1ELb0ELb1ELb0ELb1ELb1ELb1ELb0ELb0EEENS1_21CollectiveEpilogueFwdINS6_IJSA_SA_SB_EEES9_SE_SG_Li256ELb1ELb1ELb0ELb0EEENS1_36VarlenDynamicPersistentTileSchedulerILi128ELi96ELi256ELi128ELb0ELb1ELb1ELb1ELb0ELb1EEEEEEEEEvNT_6ParamsE,(.L_x_16 - _ZN7cutlass13device_kernelIN5flash11enable_sm90INS1_16FlashAttnFwdSm90INS1_25CollectiveMainloopFwdSm90ILi2EN4cute5tupleIJNS5_1CILi1EEES8_S8_EEENS6_IJNS7_ILi128EEENS7_ILi96EEENS7_ILi192EEEEEELi128ENS_10bfloat16_tEfNS_4arch4Sm90ELb0ELb1ELb1ELb1ELb0ELb1ELb0ELb1ELb1ELb1ELb0ELb0EEENS1_21CollectiveEpilogueFwdINS6_IJSA_SA_SB_EEES9_SE_SG_Li256ELb1ELb1ELb0ELb0EEENS1_36VarlenDynamicPersistentTileSchedulerILi128ELi96ELi256ELi128ELb0ELb1ELb1ELb1ELb0ELb1EEEEEEEEEvNT_6ParamsE)
        .other          _ZN7cutlass13device_kernelIN5flash11enable_sm90INS1_16FlashAttnFwdSm90INS1_25CollectiveMainloopFwdSm90ILi2EN4cute5tupleIJNS5_1CILi1EEES8_S8_EEENS6_IJNS7_ILi128EEENS7_ILi96EEENS7_ILi192EEEEEELi128ENS_10bfloat16_tEfNS_4arch4Sm90ELb0ELb1ELb1ELb1ELb0ELb1ELb0ELb1ELb1ELb1ELb0ELb0EEENS1_21CollectiveEpilogueFwdINS6_IJSA_SA_SB_EEES9_SE_SG_Li256ELb1ELb1ELb0ELb0EEENS1_36VarlenDynamicPersistentTileSchedulerILi128ELi96ELi256ELi128ELb0ELb1ELb1ELb1ELb0ELb1EEEEEEEEEvNT_6ParamsE,@"STO_CUDA_ENTRY STV_DEFAULT"
_ZN7cutlass13device_kernelIN5flash11enable_sm90INS1_16FlashAttnFwdSm90INS1_25CollectiveMainloopFwdSm90ILi2EN4cute5tupleIJNS5_1CILi1EEES8_S8_EEENS6_IJNS7_ILi128EEENS7_ILi96EEENS7_ILi192EEEEEELi128ENS_10bfloat16_tEfNS_4arch4Sm90ELb0ELb1ELb1ELb1ELb0ELb1ELb0ELb1ELb1ELb1ELb0ELb0EEENS1_21CollectiveEpilogueFwdINS6_IJSA_SA_SB_EEES9_SE_SG_Li256ELb1ELb1ELb0ELb0EEENS1_36VarlenDynamicPersistentTileSchedulerILi128ELi96ELi256ELi128ELb0ELb1ELb1ELb1ELb0ELb1EEEEEEEEEvNT_6ParamsE:
[----:B------:R-:W-:Y:S01]  /*0000*/  LDC R1, c[0x0][0x37c] ;  /* 0x0000df00ff017b82 */ /* 0x000fe20000000800 */
[----:B------:R-:W-:Y:S05]  /*0010*/  EXIT ;  /* 0x000000000000794d */ /* 0x000fea0003800000 */
.L_x_6:
        /* <DEDUP_REMOVED lines=14> */
.L_x_16:


//--------------------- .text._ZN7cutlass13device_kernelIN5flash11enable_sm90INS1_16FlashAttnFwdSm90INS1_25CollectiveMainloopFwdSm90ILi2EN4cute5tupleIJNS5_1CILi1EEES8_S8_EEENS6_IJNS7_ILi128EEESA_NS7_ILi192EEEEEELi128ENS_10bfloat16_tEfNS_4arch4Sm90ELb1ELb0ELb1ELb0ELb0ELb0ELb0ELb1ELb1ELb1ELb0ELb0EEENS1_21CollectiveEpilogueFwdINS6_IJSA_SA_SA_EEES9_SD_SF_Li256ELb0ELb1ELb0ELb0EEENS1_30DynamicPersistentTileSchedulerILi256ELi128ELb0ELb1ELb1EEEEEEEEEvNT_6ParamsE --------------------------
	.section	.text._ZN7cutlass13device_kernelIN5flash11enable_sm90INS1_16FlashAttnFwdSm90INS1_25CollectiveMainloopFwdSm90ILi2EN4cute5tupleIJNS5_1CILi1EEES8_S8_EEENS6_IJNS7_ILi128EEESA_NS7_ILi192EEEEEELi128ENS_10bfloat16_tEfNS_4arch4Sm90ELb1ELb0ELb1ELb0ELb0ELb0ELb0ELb1ELb1ELb1ELb0ELb0EEENS1_21CollectiveEpilogueFwdINS6_IJSA_SA_SA_EEES9_SD_SF_Li256ELb0ELb1ELb0ELb0EEENS1_30DynamicPersistentTileSchedulerILi256ELi128ELb0ELb1ELb1EEEEEEEEEvNT_6ParamsE,"ax",@progbits
	.align	128
.text._ZN7cutlass13device_kernelIN5flash11enable_sm90INS1_16FlashAttnFwdSm90INS1_25CollectiveMainloopFwdSm90ILi2EN4cute5tupleIJNS5_1CILi1EEES8_S8_EEENS6_IJNS7_ILi128EEESA_NS7_ILi192EEEEEELi128ENS_10bfloat16_tEfNS_4arch4Sm90ELb1ELb0ELb1ELb0ELb0ELb0ELb0ELb1ELb1ELb1ELb0ELb0EEENS1_21CollectiveEpilogueFwdINS6_IJSA_SA_SA_EEES9_SD_SF_Li256ELb0ELb1ELb0ELb0EEENS1_30DynamicPersistentTileSchedulerILi256ELi128ELb0ELb1ELb1EEEEEEEEEvNT_6ParamsE:
        .type           _ZN7cutlass13device_kernelIN5flash11enable_sm90INS1_16FlashAttnFwdSm90INS1_25CollectiveMainloopFwdSm90ILi2EN4cute5tupleIJNS5_1CILi1EEES8_S8_EEENS6_IJNS7_ILi128EEESA_NS7_ILi192EEEEEELi128ENS_10bfloat16_tEfNS_4arch4Sm90ELb1ELb0ELb1ELb0ELb0ELb0ELb0ELb1ELb1ELb1ELb0ELb0EEENS1_21CollectiveEpilogueFwdINS6_IJSA_SA_SA_EEES9_SD_SF_Li256ELb0ELb1ELb0ELb0EEENS1_30DynamicPersistentTileSchedulerILi256ELi128ELb0ELb1ELb1EEEEEEEEEvNT_6ParamsE,@function
        .size           _ZN7cutlass13device_kernelIN5flash11enable_sm90INS1_16FlashAttnFwdSm90INS1_25CollectiveMainloopFwdSm90ILi2EN4cute5tupleIJNS5_1CILi1EEES8_S8_EEENS6_IJNS7_ILi128EEESA_NS7_ILi192EEEEEELi128ENS_10bfloat16_tEfNS_4arch4Sm90ELb1ELb0ELb1ELb0ELb0ELb0ELb0ELb1ELb1ELb1ELb0ELb0EEENS1_21CollectiveEpilogueFwdINS6_IJSA_SA_SA_EEES9_SD_SF_Li256ELb0ELb1ELb0ELb0EEENS1_30DynamicPersistentTileSchedulerILi256ELi128ELb0ELb1ELb1EEEEEEEEEvNT_6ParamsE,(.L_x_17 - _ZN7cutlass13device_kernelIN5flash11enable_sm90INS1_16FlashAttnFwdSm90INS1_25CollectiveMainloopFwdSm90ILi2EN4cute5tupleIJNS5_1CILi1EEES8_S8_EEENS6_IJNS7_ILi128EEESA_NS7_ILi192EEEEEELi128ENS_10bfloat16_tEfNS_4arch4Sm90ELb1ELb0ELb1ELb0ELb0ELb0ELb0ELb1ELb1ELb1ELb0ELb0EEENS1_21CollectiveEpilogueFwdINS6_IJSA_SA_SA_EEES9_SD_SF_Li256ELb0ELb1ELb0ELb0EEENS1_30DynamicPersistentTileSchedulerILi256ELi128ELb0ELb1ELb1EEEEEEEEEvNT_6ParamsE)
        .other          _ZN7cutlass13device_kernelIN5flash11enable_sm90INS1_16FlashAttnFwdSm90INS1_25CollectiveMainloopFwdSm90ILi2EN4cute5tupleIJNS5_1CILi1EEES8_S8_EEENS6_IJNS7_ILi128EEESA_NS7_ILi192EEEEEELi128ENS_10bfloat16_tEfNS_4arch4Sm90ELb1ELb0ELb1ELb0ELb0ELb0ELb0ELb1ELb1ELb1ELb0ELb0EEENS1_21CollectiveEpilogueFwdINS6_IJSA_SA_SA_EEES9_SD_SF_Li256ELb0ELb1ELb0ELb0EEENS1_30DynamicPersistentTileSchedulerILi256ELi128ELb0ELb1ELb1EEEEEEEEEvNT_6ParamsE,@"STO_CUDA_ENTRY STV_DEFAULT"
_ZN7cutlass13device_kernelIN5flash11enable_sm90INS1_16FlashAttnFwdSm90INS1_25CollectiveMainloopFwdSm90ILi2EN4cute5tupleIJNS5_1CILi1EEES8_S8_EEENS6_IJNS7_ILi128EEESA_NS7_ILi192EEEEEELi128ENS_10bfloat16_tEfNS_4arch4Sm90ELb1ELb0ELb1ELb0ELb0ELb0ELb0ELb1ELb1ELb1ELb0ELb0EEENS1_21CollectiveEpilogueFwdINS6_IJSA_SA_SA_EEES9_SD_SF_Li256ELb0ELb1ELb0ELb0EEENS1_30DynamicPersistentTileSchedulerILi256ELi128ELb0ELb1ELb1EEEEEEEEEvNT_6ParamsE:
[----:B------:R-:W-:Y:S01]  /*0000*/  LDC R1, c[0x0][0x37c] ;  /* 0x0000df00ff017b82 */ /* 0x000fe20000000800 */
[----:B------:R-:W-:Y:S05]  /*0010*/  EXIT ;  /* 0x000000000000794d */ /* 0x000fea0003800000 */
.L_x_7:
        /* <DEDUP_REMOVED lines=14> */
.L_x_17:


//--------------------- .text._ZN7cutlass13device_kernelIN5flash11enable_sm90INS1_16FlashAttnFwdSm90INS1_25CollectiveMainloopFwdSm90ILi2EN4cute5tupleIJNS5_1CILi1EEES8_S8_EEENS6_IJNS7_ILi128EEESA_NS7_ILi192EEEEEELi128ENS_10bfloat16_tEfNS_4arch4Sm90ELb1ELb0ELb1ELb1ELb0ELb0ELb0ELb1ELb1ELb1ELb0ELb0EEENS1_21CollectiveEpilogueFwdINS6_IJSA_SA_SA_EEES9_SD_SF_Li256ELb1ELb1ELb0ELb0EEENS1_36VarlenDynamicPersistentTileSchedulerILi128ELi128ELi256ELi128ELb0ELb1ELb1ELb1ELb1ELb1EEEEEEEEEvNT_6ParamsE --------------------------
	.section	.text._ZN7cutlass13device_kernelIN5flash11enable_sm90INS1_16FlashAttnFwdSm90INS1_25CollectiveMainloopFwdSm90ILi2EN4cute5tupleIJNS5_1CILi1EEES8_S8_EEENS6_IJNS7_ILi128EEESA_NS7_ILi192EEEEEELi128ENS_10bfloat16_tEfNS_4arch4Sm90ELb1ELb0ELb1ELb1ELb0ELb0ELb0ELb1ELb1ELb1ELb0ELb0EEENS1_21CollectiveEpilogueFwdINS6_IJSA_SA_SA_EEES9_SD_SF_Li256ELb1ELb1ELb0ELb0EEENS1_36VarlenDynamicPersistentTileSchedulerILi128ELi128ELi256ELi128ELb0ELb1ELb1ELb1ELb1ELb1EEEEEEEEEvNT_6ParamsE,"ax",@progbits
	.align	128
.text._ZN7cutlass13device_kernelIN5flash11enable_sm90INS1_16FlashAttnFwdSm90INS1_25CollectiveMainloopFwdSm90ILi2EN4cute5tupleIJNS5_1CILi1EEES8_S8_EEENS6_IJNS7_ILi128EEESA_NS7_ILi192EEEEEELi128ENS_10bfloat16_tEfNS_4arch4Sm90ELb1ELb0ELb1ELb1ELb0ELb0ELb0ELb1ELb1ELb1ELb0ELb0EEENS1_21CollectiveEpilogueFwdINS6_IJSA_SA_SA_EEES9_SD_SF_Li256ELb1ELb1ELb0ELb0EEENS1_36VarlenDynamicPersistentTileSchedulerILi128ELi128ELi256ELi128ELb0ELb1ELb1ELb1ELb1ELb1EEEEEEEEEvNT_6ParamsE:
        .type           _ZN7cutlass13device_kernelIN5flash11enable_sm90INS1_16FlashAttnFwdSm90INS1_25CollectiveMainloopFwdSm90ILi2EN4cute5tupleIJNS5_1CILi1EEES8_S8_EEENS6_IJNS7_ILi128EEESA_NS7_ILi192EEEEEELi128ENS_10bfloat16_tEfNS_4arch4Sm90ELb1ELb0ELb1ELb1ELb0ELb0ELb0ELb1ELb1ELb1ELb0ELb0EEENS1_21CollectiveEpilogueFwdINS6_IJSA_SA_SA_EEES9_SD_SF_Li256ELb1ELb1ELb0ELb0EEENS1_36VarlenDynamicPersistentTileSchedulerILi128ELi128ELi256ELi128ELb0ELb1ELb1ELb1ELb1ELb1EEEEEEEEEvNT_6ParamsE,@function
        .size           _ZN7cutlass13device_kernelIN5flash11enable_sm90INS1_16FlashAttnFwdSm90INS1_25CollectiveMainloopFwdSm90ILi2EN4cute5tupleIJNS5_1CILi1EEES8_S8_EEENS6_IJNS7_ILi128EEESA_NS7_ILi192EEEEEELi128ENS_10bfloat16_tEfNS_4arch4Sm90ELb1ELb0ELb1ELb1ELb0ELb0ELb0ELb1ELb1ELb1ELb0ELb0EEENS1_21CollectiveEpilogueFwdINS6_IJSA_SA_SA_EEES9_SD_SF_Li256ELb1ELb1ELb0ELb0EEENS1_36VarlenDynamicPersistentTileSchedulerILi128ELi128ELi256ELi128ELb0ELb1ELb1ELb1ELb1ELb1EEEEEEEEEvNT_6ParamsE,(.L_x_18 - _ZN7cutlass13device_kernelIN5flash11enable_sm90INS1_16FlashAttnFwdSm90INS1_25CollectiveMainloopFwdSm90ILi2EN4cute5tupleIJNS5_1CILi1EEES8_S8_EEENS6_IJNS7_ILi128EEESA_NS7_ILi192EEEEEELi128ENS_10bfloat16_tEfNS_4arch4Sm90ELb1ELb0ELb1ELb1ELb0ELb0ELb0ELb1ELb1ELb1ELb0ELb0EEENS1_21CollectiveEpilogueFwdINS6_IJSA_SA_SA_EEES9_SD_SF_Li256ELb1ELb1ELb0ELb0EEENS1_36VarlenDynamicPersistentTileSchedulerILi128ELi128ELi256ELi128ELb0ELb1ELb1ELb1ELb1ELb1EEEEEEEEEvNT_6ParamsE)
        .other          _ZN7cutlass13device_kernelIN5flash11enable_sm90INS1_16FlashAttnFwdSm90INS1_25CollectiveMainloopFwdSm90ILi2EN4cute5tupleIJNS5_1CILi1EEES8_S8_EEENS6_IJNS7_ILi128EEESA_NS7_ILi192EEEEEELi128ENS_10bfloat16_tEfNS_4arch4Sm90ELb1ELb0ELb1ELb1ELb0ELb0ELb0ELb1ELb1ELb1ELb0ELb0EEENS1_21CollectiveEpilogueFwdINS6_IJSA_SA_SA_EEES9_SD_SF_Li256ELb1ELb1ELb0ELb0EEENS1_36VarlenDynamicPersistentTileSchedulerILi128ELi128ELi256ELi128ELb0ELb1ELb1ELb1ELb1ELb1EEEEEEEEEvNT_6ParamsE,@"STO_CUDA_ENTRY STV_DEFAULT"
_ZN7cutlass13device_kernelIN5flash11enable_sm90INS1_16FlashAttnFwdSm90INS1_25CollectiveMainloopFwdSm90ILi2EN4cute5tupleIJNS5_1CILi1EEES8_S8_EEENS6_IJNS7_ILi128EEESA_NS7_ILi192EEEEEELi128ENS_10bfloat16_tEfNS_4arch4Sm90ELb1ELb0ELb1ELb1ELb0ELb0ELb0ELb1ELb1ELb1ELb0ELb0EEENS1_21CollectiveEpilogueFwdINS6_IJSA_SA_SA_EEES9_SD_SF_Li256ELb1ELb1ELb0ELb0EEENS1_36VarlenDynamicPersistentTileSchedulerILi128ELi128ELi256ELi128ELb0ELb1ELb1ELb1ELb1ELb1EEEEEEEEEvNT_6ParamsE:
[----:B------:R-:W-:Y:S01]  /*0000*/  LDC R1, c[0x0][0x37c] ;  /* 0x0000df00ff017b82 */ /* 0x000fe20000000800 */
[----:B------:R-:W-:Y:S05]  /*0010*/  EXIT ;  /* 0x000000000000794d */ /* 0x000fea0003800000 */
.L_x_8:
        /* <DEDUP_REMOVED lines=14> */
.L_x_18:


//--------------------- .text._ZN7cutlass13device_kernelIN5flash11enable_sm90INS1_16FlashAttnFwdSm90INS1_25CollectiveMainloopFwdSm90ILi2EN4cute5tupleIJNS5_1CILi1EEES8_S8_EEENS6_IJNS7_ILi128EEESA_NS7_ILi192EEEEEELi128ENS_10bfloat16_tEfNS_4arch4Sm90ELb1ELb0ELb1ELb1ELb0ELb1ELb0ELb1ELb1ELb1ELb0ELb0EEENS1_21CollectiveEpilogueFwdINS6_IJSA_SA_SA_EEES9_SD_SF_Li256ELb1ELb1ELb0ELb0EEENS1_36VarlenDynamicPersistentTileSchedulerILi128ELi128ELi256ELi128ELb0ELb1ELb1ELb1ELb1ELb1EEEEEEEEEvNT_6ParamsE --------------------------
	.section	.text._ZN7cutlass13device_kernelIN5flash11enable_sm90INS1_16FlashAttnFwdSm90INS1_25CollectiveMainloopFwdSm90ILi2EN4cute5tupleIJNS5_1CILi1EEES8_S8_EEENS6_IJNS7_ILi128EEESA_NS7_ILi192EEEEEELi128ENS_10bfloat16_tEfNS_4arch4Sm90ELb1ELb0ELb1ELb1ELb0ELb1ELb0ELb1ELb1ELb1ELb0ELb0EEENS1_21CollectiveEpilogueFwdINS6_IJSA_SA_SA_EEES9_SD_SF_Li256ELb1ELb1ELb0ELb0EEENS1_36VarlenDynamicPersistentTileSchedulerILi128ELi128ELi256ELi128ELb0ELb1ELb1ELb1ELb1ELb1EEEEEEEEEvNT_6ParamsE,"ax",@progbits
	.align	128
.text._ZN7cutlass13device_kernelIN5flash11enable_sm90INS1_16FlashAttnFwdSm90INS1_25CollectiveMainloopFwdSm90ILi2EN4cute5tupleIJNS5_1CILi1EEES8_S8_EEENS6_IJNS7_ILi128EEESA_NS7_ILi192EEEEEELi128ENS_10bfloat16_tEfNS_4arch4Sm90ELb1ELb0ELb1ELb1ELb0ELb1ELb0ELb1ELb1ELb1ELb0ELb0EEENS1_21CollectiveEpilogueFwdINS6_IJSA_SA_SA_EEES9_SD_SF_Li256ELb1ELb1ELb0ELb0EEENS1_36VarlenDynamicPersistentTileSchedulerILi128ELi128ELi256ELi128ELb0ELb1ELb1ELb1ELb1ELb1EEEEEEEEEvNT_6ParamsE:
        .type           _ZN7cutlass13device_kernelIN5flash11enable_sm90INS1_16FlashAttnFwdSm90INS1_25CollectiveMainloopFwdSm90ILi2EN4cute5tupleIJNS5_1CILi1EEES8_S8_EEENS6_IJNS7_ILi128EEESA_NS7_ILi192EEEEEELi128ENS_10bfloat16_tEfNS_4arch4Sm90ELb1ELb0ELb1ELb1ELb0ELb1ELb0ELb1ELb1ELb1ELb0ELb0EEENS1_21CollectiveEpilogueFwdINS6_IJSA_SA_SA_EEES9_SD_SF_Li256ELb1ELb1ELb0ELb0EEENS1_36VarlenDynamicPersistentTileSchedulerILi128ELi128ELi256ELi128ELb0ELb1ELb1ELb1ELb1ELb1EEEEEEEEEvNT_6ParamsE,@function
        .size           _ZN7cutlass13device_kernelIN5flash11enable_sm90INS1_16FlashAttnFwdSm90INS1_25CollectiveMainloopFwdSm90ILi2EN4cute5tupleIJNS5_1CILi1EEES8_S8_EEENS6_IJNS7_ILi128EEESA_NS7_ILi192EEEEEELi128ENS_10bfloat16_tEfNS_4arch4Sm90ELb1ELb0ELb1ELb1ELb0ELb1ELb0ELb1ELb1ELb1ELb0ELb0EEENS1_21CollectiveEpilogueFwdINS6_IJSA_SA_SA_EEES9_SD_SF_Li256ELb1ELb1ELb0ELb0EEENS1_36VarlenDynamicPersistentTileSchedulerILi128ELi128ELi256ELi128ELb0ELb1ELb1ELb1ELb1ELb1EEEEEEEEEvNT_6ParamsE,(.L_x_19 - _ZN7cutlass13device_kernelIN5flash11enable_sm90INS1_16FlashAttnFwdSm90INS1_25CollectiveMainloopFwdSm90ILi2EN4cute5tupleIJNS5_1CILi1EEES8_S8_EEENS6_IJNS7_ILi128EEESA_NS7_ILi192EEEEEELi128ENS_10bfloat16_tEfNS_4arch4Sm90ELb1ELb0ELb1ELb1ELb0ELb1ELb0ELb1ELb1ELb1ELb0ELb0EEENS1_21CollectiveEpilogueFwdINS6_IJSA_SA_SA_EEES9_SD_SF_Li256ELb1ELb1ELb0ELb0EEENS1_36VarlenDynamicPersistentTileSchedulerILi128ELi128ELi256ELi128ELb0ELb1ELb1ELb1ELb1ELb1EEEEEEEEEvNT_6ParamsE)
        .other          _ZN7cutlass13device_kernelIN5flash11enable_sm90INS1_16FlashAttnFwdSm90INS1_25CollectiveMainloopFwdSm90ILi2EN4cute5tupleIJNS5_1CILi1EEES8_S8_EEENS6_IJNS7_ILi128EEESA_NS7_ILi192EEEEEELi128ENS_10bfloat16_tEfNS_4arch4Sm90ELb1ELb0ELb1ELb1ELb0ELb1ELb0ELb1ELb1ELb1ELb0ELb0EEENS1_21CollectiveEpilogueFwdINS6_IJSA_SA_SA_EEES9_SD_SF_Li256ELb1ELb1ELb0ELb0EEENS1_36VarlenDynamicPersistentTileSchedulerILi128ELi128ELi256ELi128ELb0ELb1ELb1ELb1ELb1ELb1EEEEEEEEEvNT_6ParamsE,@"STO_CUDA_ENTRY STV_DEFAULT"
_ZN7cutlass13device_kernelIN5flash11enable_sm90INS1_16FlashAttnFwdSm90INS1_25CollectiveMainloopFwdSm90ILi2EN4cute5tupleIJNS5_1CILi1EEES8_S8_EEENS6_IJNS7_ILi128EEESA_NS7_ILi192EEEEEELi128ENS_10bfloat16_tEfNS_4arch4Sm90ELb1ELb0ELb1ELb1ELb0ELb1ELb0ELb1ELb1ELb1ELb0ELb0EEENS1_21CollectiveEpilogueFwdINS6_IJSA_SA_SA_EEES9_SD_SF_Li256ELb1ELb1ELb0ELb0EEENS1_36VarlenDynamicPersistentTileSchedulerILi128ELi128ELi256ELi128ELb0ELb1ELb1ELb1ELb1ELb1EEEEEEEEEvNT_6ParamsE:
[----:B------:R-:W-:Y:S01]  /*0000*/  LDC R1, c[0x0][0x37c] ;  /* 0x0000df00ff017b82 */ /* 0x000fe20000000800 */
[----:B------:R-:W-:Y:S05]  /*0010*/  EXIT ;  /* 0x000000000000794d */ /* 0x000fea0003800000 */
.L_x_9:
        /* <DEDUP_REMOVED lines=14> */
.L_x_19:


//--------------------- .nv.shared.reserved.0     --------------------------
	.section	.nv.shared.reserved.0,"aw",@nobits
	.weak		__nv_reservedSMEM_offset_0_alias
	.size		__nv_reservedSMEM_offset_0_alias, 0, 64
	.other		__nv_reservedSMEM_offset_0_alias,@"STO_CUDA_RESERVED_SHARED STV_DEFAULT"
__nv_reservedSMEM_offset_0_alias:
	.zero		0
	.zero		64


//--------------------- .nv.global                --------------------------
	.section	.nv.global,"aw",@nobits
.nv.global:
	.type		_ZN86_INTERNAL_be7df9be_50_flash_fwd_hdim192_128_bf16_softcap_packgqa_sm90_cu_f3e6f9ee_31164cute1_E,@object
	.size		_ZN86_INTERNAL_be7df9be_50_flash_fwd_hdim192_128_bf16_softcap_packgqa_sm90_cu_f3e6f9ee_31164cute1_E,(_ZN86_INTERNAL_be7df9be_50_flash_fwd_hdim192_128_bf16_softcap_packgqa_sm90_cu_f3e6f9ee_31164cuda3std3__45__cpo6cbeginE - _ZN86_INTERNAL_be7df9be_50_flash_fwd_hdim192_128_bf16_softcap_packgqa_sm90_cu_f3e6f9ee_31164cute1_E)
_ZN86_INTERNAL_be7df9be_50_flash_fwd_hdim192_128_bf16_softcap_packgqa_sm90_cu_f3e6f9ee_31164cute1_E:
	.zero		1
	.type		_ZN86_INTERNAL_be7df9be_50_flash_fwd_hdim192_128_bf16_softcap_packgqa_sm90_cu_f3e6f9ee_31164cuda3std3__45__cpo6cbeginE,@object
	.size		_ZN86_INTERNAL_be7df9be_50_flash_fwd_hdim192_128_bf16_softcap_packgqa_sm90_cu_f3e6f9ee_31164cuda3std3__45__cpo6cbeginE,(_ZN86_INTERNAL_be7df9be_50_flash_fwd_hdim192_128_bf16_softcap_packgqa_sm90_cu_f3e6f9ee_31164cuda3std3__48in_placeE - _ZN86_INTERNAL_be7df9be_50_flash_fwd_hdim192_128_bf16_softcap_packgqa_sm90_cu_f3e6f9ee_31164cuda3std3__45__cpo6cbeginE)
_ZN86_INTERNAL_be7df9be_50_flash_fwd_hdim192_128_bf16_softcap_packgqa_sm90_cu_f3e6f9ee_31164cuda3std3__45__cpo6cbeginE:
	.zero		1
	.type		_ZN86_INTERNAL_be7df9be_50_flash_fwd_hdim192_128_bf16_softcap_packgqa_sm90_cu_f3e6f9ee_31164cuda3std3__48in_placeE,@object
	.size		_ZN86_INTERNAL_be7df9be_50_flash_fwd_hdim192_128_bf16_softcap_packgqa_sm90_cu_f3e6f9ee_31164cuda3std3__48in_placeE,(_ZN86_INTERNAL_be7df9be_50_flash_fwd_hdim192_128_bf16_softcap_packgqa_sm90_cu_f3e6f9ee_31164cuda3std6ranges3__45__cpo9iter_moveE - _ZN86_INTERNAL_be7df9be_50_flash_fwd_hdim192_128_bf16_softcap_packgqa_sm90_cu_f3e6f9ee_31164cuda3std3__48in_placeE)
_ZN86_INTERNAL_be7df9be_50_flash_fwd_hdim192_128_bf16_softcap_packgqa_sm90_cu_f3e6f9ee_31164cuda3std3__48in_placeE:
	.zero		1
	.type		_ZN86_INTERNAL_be7df9be_50_flash_fwd_hdim192_128_bf16_softcap_packgqa_sm90_cu_f3e6f9ee_31164cuda3std6ranges3__45__cpo9iter_moveE,@object
	.size		_ZN86_INTERNAL_be7df9be_50_flash_fwd_hdim192_128_bf16_softcap_packgqa_sm90_cu_f3e6f9ee_31164cuda3std6ranges3__45__cpo9iter_moveE,(_ZN86_INTERNAL_be7df9be_50_flash_fwd_hdim192_128_bf16_softcap_packgqa_sm90_cu_f3e6f9ee_31164cuda3std3__45__cpo5beginE - _ZN86_INTERNAL_be7df9be_50_flash_fwd_hdim192_128_bf16_softcap_packgqa_sm90_cu_f3e6f9ee_31164cuda3std6ranges3__45__cpo9iter_moveE)
_ZN86_INTERNAL_be7df9be_50_flash_fwd_hdim192_128_bf16_softcap_packgqa_sm90_cu_f3e6f9ee_31164cuda3std6ranges3__45__cpo9iter_moveE:
	.zero		1
	.type		_ZN86_INTERNAL_be7df9be_50_flash_fwd_hdim192_128_bf16_softcap_packgqa_sm90_cu_f3e6f9ee_31164cuda3std3__45__cpo5beginE,@object
	.size		_ZN86_INTERNAL_be7df9be_50_flash_fwd_hdim192_128_bf16_softcap_packgqa_sm90_cu_f3e6f9ee_31164cuda3std3__45__cpo5beginE,(_ZN86_INTERNAL_be7df9be_50_flash_fwd_hdim192_128_bf16_softcap_packgqa_sm90_cu_f3e6f9ee_31164cuda3std3__488_GLOBAL__N__be7df9be_50_flash_fwd_hdim192_128_bf16_softcap_packgqa_sm90_cu_f3e6f9ee_31166ignoreE - _ZN86_INTERNAL_be7df9be_50_flash_fwd_hdim192_128_bf16_softcap_packgqa_sm90_cu_f3e6f9ee_31164cuda3std3__45__cpo5beginE)
_ZN86_INTERNAL_be7df9be_50_flash_fwd_hdim192_128_bf16_softcap_packgqa_sm90_cu_f3e6f9ee_31164cuda3std3__45__cpo5beginE:
	.zero		1
	.type		_ZN86_INTERNAL_be7df9be_50_flash_fwd_hdim192_128_bf16_softcap_packgqa_sm90_cu_f3e6f9ee_31164cuda3std3__488_GLOBAL__N__be7df9be_50_flash_fwd_hdim192_128_bf16_softcap_packgqa_sm90_cu_f3e6f9ee_31166ignoreE,@object
	.size		_ZN86_INTERNAL_be7df9be_50_flash_fwd_hdim192_128_bf16_softcap_packgqa_sm90_cu_f3e6f9ee_31164cuda3std3__488_GLOBAL__N__be7df9be_50_flash_fwd_hdim192_128_bf16_softcap_packgqa_sm90_cu_f3e6f9ee_31166ignoreE,(_ZN86_INTERNAL_be7df9be_50_flash_fwd_hdim192_128_bf16_softcap_packgqa_sm90_cu_f3e6f9ee_31164cute7productE - _ZN86_INTERNAL_be7df9be_50_flash_fwd_hdim192_128_bf16_softcap_packgqa_sm90_cu_f3e6f9ee_31164cuda3std3__488_GLOBAL__N__be7df9be_50_flash_fwd_hdim192_128_bf16_softcap_packgqa_sm90_cu_f3e6f9ee_31166ignoreE)
_ZN86_INTERNAL_be7df9be_50_flash_fwd_hdim192_128_bf16_softcap_packgqa_sm90_cu_f3e6f9ee_31164cuda3std3__488_GLOBAL__N__be7df9be_50_flash_fwd_hdim192_128_bf16_softcap_packgqa_sm90_cu_f3e6f9ee_31166ignoreE:
	.zero		1
	.type		_ZN86_INTERNAL_be7df9be_50_flash_fwd_hdim192_128_bf16_softcap_packgqa_sm90_cu_f3e6f9ee_31164cute7productE,@object
	.size		_ZN86_INTERNAL_be7df9be_50_flash_fwd_hdim192_128_bf16_softcap_packgqa_sm90_cu_f3e6f9ee_31164cute7productE,(_ZN86_INTERNAL_be7df9be_50_flash_fwd_hdim192_128_bf16_softcap_packgqa_sm90_cu_f3e6f9ee_31164cuda3std3__45__cpo3endE - _ZN86_INTERNAL_be7df9be_50_flash_fwd_hdim192_128_bf16_softcap_packgqa_sm90_cu_f3e6f9ee_31164cute7productE)
_ZN86_INTERNAL_be7df9be_50_flash_fwd_hdim192_128_bf16_softcap_packgqa_sm90_cu_f3e6f9ee_31164cute7productE:
	.zero		1
	.type		_ZN86_INTERNAL_be7df9be_50_flash_fwd_hdim192_128_bf16_softcap_packgqa_sm90_cu_f3e6f9ee_31164cuda3std3__45__cpo3endE,@object
	.size		_ZN86_INTERNAL_be7df9be_50_flash_fwd_hdim192_128_bf16_softcap_packgqa_sm90_cu_f3e6f9ee_31164cuda3std3__45__cpo3endE,(_ZN86_INTERNAL_be7df9be_50_flash_fwd_hdim192_128_bf16_softcap_packgqa_sm90_cu_f3e6f9ee_31164cuda3std3__419piecewise_constructE - _ZN86_INTERNAL_be7df9be_50_flash_fwd_hdim192_128_bf16_softcap_packgqa_sm90_cu_f3e6f9ee_31164cuda3std3__45__cpo3endE)
_ZN86_INTERNAL_be7df9be_50_flash_fwd_hdim192_128_bf16_softcap_packgqa_sm90_cu_f3e6f9ee_31164cuda3std3__45__cpo3endE:
	.zero		1
	.type		_ZN86_INTERNAL_be7df9be_50_flash_fwd_hdim192_128_bf16_softcap_packgqa_sm90_cu_f3e6f9ee_31164cuda3std3__419piecewise_constructE,@object
	.size		_ZN86_INTERNAL_be7df9be_50_flash_fwd_hdim192_128_bf16_softcap_packgqa_sm90_cu_f3e6f9ee_31164cuda3std3__419piecewise_constructE,(_ZN86_INTERNAL_be7df9be_50_flash_fwd_hdim192_128_bf16_softcap_packgqa_sm90_cu_f3e6f9ee_31164cuda3std3__45__cpo4cendE - _ZN86_INTERNAL_be7df9be_50_flash_fwd_hdim192_128_bf16_softcap_packgqa_sm90_cu_f3e6f9ee_31164cuda3std3__419piecewise_constructE)
_ZN86_INTERNAL_be7df9be_50_flash_fwd_hdim192_128_bf16_softcap_packgqa_sm90_cu_f3e6f9ee_31164cuda3std3__419piecewise_constructE:
	.zero		1
	.type		_ZN86_INTERNAL_be7df9be_50_flash_fwd_hdim192_128_bf16_softcap_packgqa_sm90_cu_f3e6f9ee_31164cuda3std3__45__cpo4cendE,@object
	.size		_ZN86_INTERNAL_be7df9be_50_flash_fwd_hdim192_128_bf16_softcap_packgqa_sm90_cu_f3e6f9ee_31164cuda3std3__45__cpo4cendE,(_ZN86_INTERNAL_be7df9be_50_flash_fwd_hdim192_128_bf16_softcap_packgqa_sm90_cu_f3e6f9ee_31164cuda3std6ranges3__45__cpo4swapE - _ZN86_INTERNAL_be7df9be_50_flash_fwd_hdim192_128_bf16_softcap_packgqa_sm90_cu_f3e6f9ee_31164cuda3std3__45__cpo4cendE)
_ZN86_INTERNAL_be7df9be_50_flash_fwd_hdim192_128_bf16_softcap_packgqa_sm90_cu_f3e6f9ee_31164cuda3std3__45__cpo4cendE:
	.zero		1
	.type		_ZN86_INTERNAL_be7df9be_50_flash_fwd_hdim192_128_bf16_softcap_packgqa_sm90_cu_f3e6f9ee_31164cuda3std6ranges3__45__cpo4swapE,@object
	.size		_ZN86_INTERNAL_be7df9be_50_flash_fwd_hdim192_128_bf16_softcap_packgqa_sm90_cu_f3e6f9ee_31164cuda3std6ranges3__45__cpo4swapE,(.L_7 - _ZN86_INTERNAL_be7df9be_50_flash_fwd_hdim192_128_bf16_softcap_packgqa_sm90_cu_f3e6f9ee_31164cuda3std6ranges3__45__cpo4swapE)
_ZN86_INTERNAL_be7df9be_50_flash_fwd_hdim192_128_bf16_softcap_packgqa_sm90_cu_f3e6f9ee_31164cuda3std6ranges3__45__cpo4swapE:
	.zero		1
.L_7:


//--------------------- .nv.constant0._ZN7cutlass13device_kernelIN5flash11enable_sm90INS1_16FlashAttnFwdSm90INS1_25CollectiveMainloopFwdSm90ILi2EN4cute5tupleIJNS5_1CILi1EEES8_S8_EEENS6_IJNS7_ILi128EEESA_NS7_ILi192EEEEEELi128ENS_10bfloat16_tEfNS_4arch4Sm90ELb0ELb0ELb1ELb0ELb0ELb0ELb0ELb1ELb1ELb1ELb0ELb0EEENS1_21CollectiveEpilogueFwdINS6_IJSA_SA_SA_EEES9_SD_SF_Li256ELb0ELb1ELb0ELb0EEENS1_29StaticPersistentTileSchedulerILb0EEEEEEEEEvNT_6ParamsE --------------------------
	.section	.nv.constant0._ZN7cutlass13device_kernelIN5flash11enable_sm90INS1_16FlashAttnFwdSm90INS1_25CollectiveMainloopFwdSm90ILi2EN4cute5tupleIJNS5_1CILi1EEES8_S8_EEENS6_IJNS7_ILi128EEESA_NS7_ILi192EEEEEELi128ENS_10bfloat16_tEfNS_4arch4Sm90ELb0ELb0ELb1ELb0ELb0ELb0ELb0ELb1ELb1ELb1ELb0ELb0EEENS1_21CollectiveEpilogueFwdINS6_IJSA_SA_SA_EEES9_SD_SF_Li256ELb0ELb1ELb0ELb0EEENS1_29StaticPersistentTileSchedulerILb0EEEEEEEEEvNT_6ParamsE,"a",@progbits
	.sectionflags	@""
	.align	4
.nv.constant0._ZN7cutlass13device_kernelIN5flash11enable_sm90INS1_16FlashAttnFwdSm90INS1_25CollectiveMainloopFwdSm90ILi2EN4cute5tupleIJNS5_1CILi1EEES8_S8_EEENS6_IJNS7_ILi128EEESA_NS7_ILi192EEEEEELi128ENS_10bfloat16_tEfNS_4arch4Sm90ELb0ELb0ELb1ELb0ELb0ELb0ELb0ELb1ELb1ELb1ELb0ELb0EEENS1_21CollectiveEpilogueFwdINS6_IJSA_SA_SA_EEES9_SD_SF_Li256ELb0ELb1ELb0ELb0EEENS1_29StaticPersistentTileSchedulerILb0EEEEEEEEEvNT_6ParamsE:
	.zero		3456


//--------------------- .nv.constant0._ZN7cutlass13device_kernelIN5flash11enable_sm90INS1_16FlashAttnFwdSm90INS1_25CollectiveMainloopFwdSm90ILi2EN4cute5tupleIJNS5_1CILi2EEENS7_ILi1EEES9_EEENS6_IJNS7_ILi128EEESB_NS7_ILi192EEEEEELi128ENS_10bfloat16_tEfNS_4arch4Sm90ELb0ELb0ELb1ELb0ELb0ELb0ELb0ELb1ELb1ELb1ELb0ELb0EEENS1_21CollectiveEpilogueFwdINS6_IJSB_SB_SB_EEESA_SE_SG_Li256ELb0ELb1ELb0ELb0EEENS1_29StaticPersistentTileSchedulerILb0EEEEEEEEEvNT_6ParamsE --------------------------
	.section	.nv.constant0._ZN7cutlass13device_kernelIN5flash11enable_sm90INS1_16FlashAttnFwdSm90INS1_25CollectiveMainloopFwdSm90ILi2EN4cute5tupleIJNS5_1CILi2EEENS7_ILi1EEES9_EEENS6_IJNS7_ILi128EEESB_NS7_ILi192EEEEEELi128ENS_10bfloat16_tEfNS_4arch4Sm90ELb0ELb0ELb1ELb0ELb0ELb0ELb0ELb1ELb1ELb1ELb0ELb0EEENS1_21CollectiveEpilogueFwdINS6_IJSB_SB_SB_EEESA_SE_SG_Li256ELb0ELb1ELb0ELb0EEENS1_29StaticPersistentTileSchedulerILb0EEEEEEEEEvNT_6ParamsE,"a",@progbits
	.sectionflags	@""
	.align	4
.nv.constant0._ZN7cutlass13device_kernelIN5flash11enable_sm90INS1_16FlashAttnFwdSm90INS1_25CollectiveMainloopFwdSm90ILi2EN4cute5tupleIJNS5_1CILi2EEENS7_ILi1EEES9_EEENS6_IJNS7_ILi128EEESB_NS7_ILi192EEEEEELi128ENS_10bfloat16_tEfNS_4arch4Sm90ELb0ELb0ELb1ELb0ELb0ELb0ELb0ELb1ELb1ELb1ELb0ELb0EEENS1_21CollectiveEpilogueFwdINS6_IJSB_SB_SB_EEESA_SE_SG_Li256ELb0ELb1ELb0ELb0EEENS1_29StaticPersistentTileSchedulerILb0EEEEEEEEEvNT_6ParamsE:
	.zero		3456


//--------------------- .nv.constant0._ZN7cutlass13device_kernelIN5flash11enable_sm90INS1_16FlashAttnFwdSm90INS1_25CollectiveMainloopFwdSm90ILi2EN4cute5tupleIJNS5_1CILi1EEES8_S8_EEENS6_IJNS7_ILi128EEESA_NS7_ILi192EEEEEELi128ENS_10bfloat16_tEfNS_4arch4Sm90ELb0ELb0ELb1ELb1ELb0ELb0ELb0ELb1ELb1ELb1ELb0ELb0EEENS1_21CollectiveEpilogueFwdINS6_IJSA_SA_SA_EEES9_SD_SF_Li256ELb1ELb1ELb0ELb0EEENS1_36VarlenDynamicPersistentTileSchedulerILi128ELi128ELi256ELi128ELb0ELb1ELb1ELb0ELb1ELb1EEEEEEEEEvNT_6ParamsE --------------------------
	.section	.nv.constant0._ZN7cutlass13device_kernelIN5flash11enable_sm90INS1_16FlashAttnFwdSm90INS1_25CollectiveMainloopFwdSm90ILi2EN4cute5tupleIJNS5_1CILi1EEES8_S8_EEENS6_IJNS7_ILi128EEESA_NS7_ILi192EEEEEELi128ENS_10bfloat16_tEfNS_4arch4Sm90ELb0ELb0ELb1ELb1ELb0ELb0ELb0ELb1ELb1ELb1ELb0ELb0EEENS1_21CollectiveEpilogueFwdINS6_IJSA_SA_SA_EEES9_SD_SF_Li256ELb1ELb1ELb0ELb0EEENS1_36VarlenDynamicPersistentTileSchedulerILi128ELi128ELi256ELi128ELb0ELb1ELb1ELb0ELb1ELb1EEEEEEEEEvNT_6ParamsE,"a",@progbits
	.sectionflags	@""
	.align	4
.nv.constant0._ZN7cutlass13device_kernelIN5flash11enable_sm90INS1_16FlashAttnFwdSm90INS1_25CollectiveMainloopFwdSm90ILi2EN4cute5tupleIJNS5_1CILi1EEES8_S8_EEENS6_IJNS7_ILi128EEESA_NS7_ILi192EEEEEELi128ENS_10bfloat16_tEfNS_4arch4Sm90ELb0ELb0ELb1ELb1ELb0ELb0ELb0ELb1ELb1ELb1ELb0ELb0EEENS1_21CollectiveEpilogueFwdINS6_IJSA_SA_SA_EEES9_SD_SF_Li256ELb1ELb1ELb0ELb0EEENS1_36VarlenDynamicPersistentTileSchedulerILi128ELi128ELi256ELi128ELb0ELb1ELb1ELb0ELb1ELb1EEEEEEEEEvNT_6ParamsE:
	.zero		3584


//--------------------- .nv.constant0._ZN7cutlass13device_kernelIN5flash11enable_sm90INS1_16FlashAttnFwdSm90INS1_25CollectiveMainloopFwdSm90ILi2EN4cute5tupleIJNS5_1CILi1EEES8_S8_EEENS6_IJNS7_ILi128EEESA_NS7_ILi192EEEEEELi128ENS_10bfloat16_tEfNS_4arch4Sm90ELb0ELb0ELb1ELb1ELb0ELb1ELb0ELb1ELb1ELb1ELb0ELb0EEENS1_21CollectiveEpilogueFwdINS6_IJSA_SA_SA_EEES9_SD_SF_Li256ELb1ELb1ELb0ELb0EEENS1_36VarlenDynamicPersistentTileSchedulerILi128ELi128ELi256ELi128ELb0ELb1ELb1ELb0ELb1ELb1EEEEEEEEEvNT_6ParamsE --------------------------
	.section	.nv.constant0._ZN7cutlass13device_kernelIN5flash11enable_sm90INS1_16FlashAttnFwdSm90INS1_25CollectiveMainloopFwdSm90ILi2EN4cute5tupleIJNS5_1CILi1EEES8_S8_EEENS6_IJNS7_ILi128EEESA_NS7_ILi192EEEEEELi128ENS_10bfloat16_tEfNS_4arch4Sm90ELb0ELb0ELb1ELb1ELb0ELb1ELb0ELb1ELb1ELb1ELb0ELb0EEENS1_21CollectiveEpilogueFwdINS6_IJSA_SA_SA_EEES9_SD_SF_Li256ELb1ELb1ELb0ELb0EEENS1_36VarlenDynamicPersistentTileSchedulerILi128ELi128ELi256ELi128ELb0ELb1ELb1ELb0ELb1ELb1EEEEEEEEEvNT_6ParamsE,"a",@progbits
	.sectionflags	@""
	.align	4
.nv.constant0._ZN7cutlass13device_kernelIN5flash11enable_sm90INS1_16FlashAttnFwdSm90INS1_25CollectiveMainloopFwdSm90ILi2EN4cute5tupleIJNS5_1CILi1EEES8_S8_EEENS6_IJNS7_ILi128EEESA_NS7_ILi192EEEEEELi128ENS_10bfloat16_tEfNS_4arch4Sm90ELb0ELb0ELb1ELb1ELb0ELb1ELb0ELb1ELb1ELb1ELb0ELb0EEENS1_21CollectiveEpilogueFwdINS6_IJSA_SA_SA_EEES9_SD_SF_Li256ELb1ELb1ELb0ELb0EEENS1_36VarlenDynamicPersistentTileSchedulerILi128ELi128ELi256ELi128ELb0ELb1ELb1ELb0ELb1ELb1EEEEEEEEEvNT_6ParamsE:
	.zero		3584


//--------------------- .nv.constant0._ZN7cutlass13device_kernelIN5flash11enable_sm90INS1_16FlashAttnFwdSm90INS1_25CollectiveMainloopFwdSm90ILi2EN4cute5tupleIJNS5_1CILi1EEES8_S8_EEENS6_IJNS7_ILi128EEENS7_ILi96EEENS7_ILi192EEEEEELi128ENS_10bfloat16_tEfNS_4arch4Sm90ELb0ELb1ELb1ELb0ELb0ELb0ELb0ELb1ELb1ELb1ELb0ELb0EEENS1_21CollectiveEpilogueFwdINS6_IJSA_SA_SB_EEES9_SE_SG_Li256ELb0ELb1ELb0ELb0EEENS1_30DynamicPersistentTileSchedulerILi256ELi128ELb0ELb1ELb1EEEEEEEEEvNT_6ParamsE --------------------------
	.section	.nv.constant0._ZN7cutlass13device_kernelIN5flash11enable_sm90INS1_16FlashAttnFwdSm90INS1_25CollectiveMainloopFwdSm90ILi2EN4cute5tupleIJNS5_1CILi1EEES8_S8_EEENS6_IJNS7_ILi128EEENS7_ILi96EEENS7_ILi192EEEEEELi128ENS_10bfloat16_tEfNS_4arch4Sm90ELb0ELb1ELb1ELb0ELb0ELb0ELb0ELb1ELb1ELb1ELb0ELb0EEENS1_21CollectiveEpilogueFwdINS6_IJSA_SA_SB_EEES9_SE_SG_Li256ELb0ELb1ELb0ELb0EEENS1_30DynamicPersistentTileSchedulerILi256ELi128ELb0ELb1ELb1EEEEEEEEEvNT_6ParamsE,"a",@progbits
	.sectionflags	@""
	.align	4
.nv.constant0._ZN7cutlass13device_kernelIN5flash11enable_sm90INS1_16FlashAttnFwdSm90INS1_25CollectiveMainloopFwdSm90ILi2EN4cute5tupleIJNS5_1CILi1EEES8_S8_EEENS6_IJNS7_ILi128EEENS7_ILi96EEENS7_ILi192EEEEEELi128ENS_10bfloat16_tEfNS_4arch4Sm90ELb0ELb1ELb1ELb0ELb0ELb0ELb0ELb1ELb1ELb1ELb0ELb0EEENS1_21CollectiveEpilogueFwdINS6_IJSA_SA_SB_EEES9_SE_SG_Li256ELb0ELb1ELb0ELb0EEENS1_30DynamicPersistentTileSchedulerILi256ELi128ELb0ELb1ELb1EEEEEEEEEvNT_6ParamsE:
	.zero		3584


//--------------------- .nv.constant0._ZN7cutlass13device_kernelIN5flash11enable_sm90INS1_16FlashAttnFwdSm90INS1_25CollectiveMainloopFwdSm90ILi2EN4cute5tupleIJNS5_1CILi1EEES8_S8_EEENS6_IJNS7_ILi128EEENS7_ILi96EEENS7_ILi192EEEEEELi128ENS_10bfloat16_tEfNS_4arch4Sm90ELb0ELb1ELb1ELb1ELb0ELb0ELb0ELb1ELb1ELb1ELb0ELb0EEENS1_21CollectiveEpilogueFwdINS6_IJSA_SA_SB_EEES9_SE_SG_Li256ELb1ELb1ELb0ELb0EEENS1_36VarlenDynamicPersistentTileSchedulerILi128ELi96ELi256ELi128ELb0ELb1ELb1ELb1ELb0ELb1EEEEEEEEEvNT_6ParamsE --------------------------
	.section	.nv.constant0._ZN7cutlass13device_kernelIN5flash11enable_sm90INS1_16FlashAttnFwdSm90INS1_25CollectiveMainloopFwdSm90ILi2EN4cute5tupleIJNS5_1CILi1EEES8_S8_EEENS6_IJNS7_ILi128EEENS7_ILi96EEENS7_ILi192EEEEEELi128ENS_10bfloat16_tEfNS_4arch4Sm90ELb0ELb1ELb1ELb1ELb0ELb0ELb0ELb1ELb1ELb1ELb0ELb0EEENS1_21CollectiveEpilogueFwdINS6_IJSA_SA_SB_EEES9_SE_SG_Li256ELb1ELb1ELb0ELb0EEENS1_36VarlenDynamicPersistentTileSchedulerILi128ELi96ELi256ELi128ELb0ELb1ELb1ELb1ELb0ELb1EEEEEEEEEvNT_6ParamsE,"a",@progbits
	.sectionflags	@""
	.align	4
.nv.constant0._ZN7cutlass13device_kernelIN5flash11enable_sm90INS1_16FlashAttnFwdSm90INS1_25CollectiveMainloopFwdSm90ILi2EN4cute5tupleIJNS5_1CILi1EEES8_S8_EEENS6_IJNS7_ILi128EEENS7_ILi96EEENS7_ILi192EEEEEELi128ENS_10bfloat16_tEfNS_4arch4Sm90ELb0ELb1ELb1ELb1ELb0ELb0ELb0ELb1ELb1ELb1ELb0ELb0EEENS1_21CollectiveEpilogueFwdINS6_IJSA_SA_SB_EEES9_SE_SG_Li256ELb1ELb1ELb0ELb0EEENS1_36VarlenDynamicPersistentTileSchedulerILi128ELi96ELi256ELi128ELb0ELb1ELb1ELb1ELb0ELb1EEEEEEEEEvNT_6ParamsE:
	.zero		3584


//--------------------- .nv.constant0._ZN7cutlass13device_kernelIN5flash11enable_sm90INS1_16FlashAttnFwdSm90INS1_25CollectiveMainloopFwdSm90ILi2EN4cute5tupleIJNS5_1CILi1EEES8_S8_EEENS6_IJNS7_ILi128EEENS7_ILi96EEENS7_ILi192EEEEEELi128ENS_10bfloat16_tEfNS_4arch4Sm90ELb0ELb1ELb1ELb1ELb0ELb1ELb0ELb1ELb1ELb1ELb0ELb0EEENS1_21CollectiveEpilogueFwdINS6_IJSA_SA_SB_EEES9_SE_SG_Li256ELb1ELb1ELb0ELb0EEENS1_36VarlenDynamicPersistentTileSchedulerILi128ELi96ELi256ELi128ELb0ELb1ELb1ELb1ELb0ELb1EEEEEEEEEvNT_6ParamsE --------------------------
	.section	.nv.constant0._ZN7cutlass13device_kernelIN5flash11enable_sm90INS1_16FlashAttnFwdSm90INS1_25CollectiveMainloopFwdSm90ILi2EN4cute5tupleIJNS5_1CILi1EEES8_S8_EEENS6_IJNS7_ILi128EEENS7_ILi96EEENS7_ILi192EEEEEELi128ENS_10bfloat16_tEfNS_4arch4Sm90ELb0ELb1ELb1ELb1ELb0ELb1ELb0ELb1ELb1ELb1ELb0ELb0EEENS1_21CollectiveEpilogueFwdINS6_IJSA_SA_SB_EEES9_SE_SG_Li256ELb1ELb1ELb0ELb0EEENS1_36VarlenDynamicPersistentTileSchedulerILi128ELi96ELi256ELi128ELb0ELb1ELb1ELb1ELb0ELb1EEEEEEEEEvNT_6ParamsE,"a",@progbits
	.sectionflags	@""
	.align	4
.nv.constant0._ZN7cutlass13device_kernelIN5flash11enable_sm90INS1_16FlashAttnFwdSm90INS1_25CollectiveMainloopFwdSm90ILi2EN4cute5tupleIJNS5_1CILi1EEES8_S8_EEENS6_IJNS7_ILi128EEENS7_ILi96EEENS7_ILi192EEEEEELi128ENS_10bfloat16_tEfNS_4arch4Sm90ELb0ELb1ELb1ELb1ELb0ELb1ELb0ELb1ELb1ELb1ELb0ELb0EEENS1_21CollectiveEpilogueFwdINS6_IJSA_SA_SB_EEES9_SE_SG_Li256ELb1ELb1ELb0ELb0EEENS1_36VarlenDynamicPersistentTileSchedulerILi128ELi96ELi256ELi128ELb0ELb1ELb1ELb1ELb0ELb1EEEEEEEEEvNT_6ParamsE:
	.zero		3584


//--------------------- .nv.constant0._ZN7cutlass13device_kernelIN5flash11enable_sm90INS1_16FlashAttnFwdSm90INS1_25CollectiveMainloopFwdSm90ILi2EN4cute5tupleIJNS5_1CILi1EEES8_S8_EEENS6_IJNS7_ILi128EEESA_NS7_ILi192EEEEEELi128ENS_10bfloat16_tEfNS_4arch4Sm90ELb1ELb0ELb1ELb0ELb0ELb0ELb0ELb1ELb1ELb1ELb0ELb0EEENS1_21CollectiveEpilogueFwdINS6_IJSA_SA_SA_EEES9_SD_SF_Li256ELb0ELb1ELb0ELb0EEENS1_30DynamicPersistentTileSchedulerILi256ELi128ELb0ELb1ELb1EEEEEEEEEvNT_6ParamsE --------------------------
	.section	.nv.constant0._ZN7cutlass13device_kernelIN5flash11enable_sm90INS1_16FlashAttnFwdSm90INS1_25CollectiveMainloopFwdSm90ILi2EN4cute5tupleIJNS5_1CILi1EEES8_S8_EEENS6_IJNS7_ILi128EEESA_NS7_ILi192EEEEEELi128ENS_10bfloat16_tEfNS_4arch4Sm90ELb1ELb0ELb1ELb0ELb0ELb0ELb0ELb1ELb1ELb1ELb0ELb0EEENS1_21CollectiveEpilogueFwdINS6_IJSA_SA_SA_EEES9_SD_SF_Li256ELb0ELb1ELb0ELb0EEENS1_30DynamicPersistentTileSchedulerILi256ELi128ELb0ELb1ELb1EEEEEEEEEvNT_6ParamsE,"a",@progbits
	.sectionflags	@""
	.align	4
.nv.constant0._ZN7cutlass13device_kernelIN5flash11enable_sm90INS1_16FlashAttnFwdSm90INS1_25CollectiveMainloopFwdSm90ILi2EN4cute5tupleIJNS5_1CILi1EEES8_S8_EEENS6_IJNS7_ILi128EEESA_NS7_ILi192EEEEEELi128ENS_10bfloat16_tEfNS_4arch4Sm90ELb1ELb0ELb1ELb0ELb0ELb0ELb0ELb1ELb1ELb1ELb0ELb0EEENS1_21CollectiveEpilogueFwdINS6_IJSA_SA_SA_EEES9_SD_SF_Li256ELb0ELb1ELb0ELb0EEENS1_30DynamicPersistentTileSchedulerILi256ELi128ELb0ELb1ELb1EEEEEEEEEvNT_6ParamsE:
	.zero		3584


//--------------------- .nv.constant0._ZN7cutlass13device_kernelIN5flash11enable_sm90INS1_16FlashAttnFwdSm90INS1_25CollectiveMainloopFwdSm90ILi2EN4cute5tupleIJNS5_1CILi1EEES8_S8_EEENS6_IJNS7_ILi128EEESA_NS7_ILi192EEEEEELi128ENS_10bfloat16_tEfNS_4arch4Sm90ELb1ELb0ELb1ELb1ELb0ELb0ELb0ELb1ELb1ELb1ELb0ELb0EEENS1_21CollectiveEpilogueFwdINS6_IJSA_SA_SA_EEES9_SD_SF_Li256ELb1ELb1ELb0ELb0EEENS1_36VarlenDynamicPersistentTileSchedulerILi128ELi128ELi256ELi128ELb0ELb1ELb1ELb1ELb1ELb1EEEEEEEEEvNT_6ParamsE --------------------------
	.section	.nv.constant0._ZN7cutlass13device_kernelIN5flash11enable_sm90INS1_16FlashAttnFwdSm90INS1_25CollectiveMainloopFwdSm90ILi2EN4cute5tupleIJNS5_1CILi1EEES8_S8_EEENS6_IJNS7_ILi128EEESA_NS7_ILi192EEEEEELi128ENS_10bfloat16_tEfNS_4arch4Sm90ELb1ELb0ELb1ELb1ELb0ELb0ELb0ELb1ELb1ELb1ELb0ELb0EEENS1_21CollectiveEpilogueFwdINS6_IJSA_SA_SA_EEES9_SD_SF_Li256ELb1ELb1ELb0ELb0EEENS1_36VarlenDynamicPersistentTileSchedulerILi128ELi128ELi256ELi128ELb0ELb1ELb1ELb1ELb1ELb1EEEEEEEEEvNT_6ParamsE,"a",@progbits
	.sectionflags	@""
	.align	4
.nv.constant0._ZN7cutlass13device_kernelIN5flash11enable_sm90INS1_16FlashAttnFwdSm90INS1_25CollectiveMainloopFwdSm90ILi2EN4cute5tupleIJNS5_1CILi1EEES8_S8_EEENS6_IJNS7_ILi128EEESA_NS7_ILi192EEEEEELi128ENS_10bfloat16_tEfNS_4arch4Sm90ELb1ELb0ELb1ELb1ELb0ELb0ELb0ELb1ELb1ELb1ELb0ELb0EEENS1_21CollectiveEpilogueFwdINS6_IJSA_SA_SA_EEES9_SD_SF_Li256ELb1ELb1ELb0ELb0EEENS1_36VarlenDynamicPersistentTileSchedulerILi128ELi128ELi256ELi128ELb0ELb1ELb1ELb1ELb1ELb1EEEEEEEEEvNT_6ParamsE:
	.zero		3584


//--------------------- .nv.constant0._ZN7cutlass13device_kernelIN5flash11enable_sm90INS1_16FlashAttnFwdSm90INS1_25CollectiveMainloopFwdSm90ILi2EN4cute5tupleIJNS5_1CILi1EEES8_S8_EEENS6_IJNS7_ILi128EEESA_NS7_ILi192EEEEEELi128ENS_10bfloat16_tEfNS_4arch4Sm90ELb1ELb0ELb1ELb1ELb0ELb1ELb0ELb1ELb1ELb1ELb0ELb0EEENS1_21CollectiveEpilogueFwdINS6_IJSA_SA_SA_EEES9_SD_SF_Li256ELb1ELb1ELb0ELb0EEENS1_36VarlenDynamicPersistentTileSchedulerILi128ELi128ELi256ELi128ELb0ELb1ELb1ELb1ELb1ELb1EEEEEEEEEvNT_6ParamsE --------------------------
	.section	.nv.constant0._ZN7cutlass13device_kernelIN5flash11enable_sm90INS1_16FlashAttnFwdSm90INS1_25CollectiveMainloopFwdSm90ILi2EN4cute5tupleIJNS5_1CILi1EEES8_S8_EEENS6_IJNS7_ILi128EEESA_NS7_ILi192EEEEEELi128ENS_10bfloat16_tEfNS_4arch4Sm90ELb1ELb0ELb1ELb1ELb0ELb1ELb0ELb1ELb1ELb1ELb0ELb0EEENS1_21CollectiveEpilogueFwdINS6_IJSA_SA_SA_EEES9_SD_SF_Li256ELb1ELb1ELb0ELb0EEENS1_36VarlenDynamicPersistentTileSchedulerILi128ELi128ELi256ELi128ELb0ELb1ELb1ELb1ELb1ELb1EEEEEEEEEvNT_6ParamsE,"a",@progbits
	.sectionflags	@""
	.align	4
.nv.constant0._ZN7cutlass13device_kernelIN5flash11enable_sm90INS1_16FlashAttnFwdSm90INS1_25CollectiveMainloopFwdSm90ILi2EN4cute5tupleIJNS5_1CILi1EEES8_S8_EEENS6_IJNS7_ILi128EEESA_NS7_ILi192EEEEEELi128ENS_10bfloat16_tEfNS_4arch4Sm90ELb1ELb0ELb1ELb1ELb0ELb1ELb0ELb1ELb1ELb1ELb0ELb0EEENS1_21CollectiveEpilogueFwdINS6_IJSA_SA_SA_EEES9_SD_SF_Li256ELb1ELb1ELb0ELb0EEENS1_36VarlenDynamicPersistentTileSchedulerILi128ELi128ELi256ELi128ELb0ELb1ELb1ELb1ELb1ELb1EEEEEEEEEvNT_6ParamsE:
	.zero		3584


//--------------------- SYMBOLS --------------------------

	.type		.nv.reservedSmem.offset0,@object
	.size		.nv.reservedSmem.offset0,0x4
